// auto-generated by cutlass_sweep.gemm — config: {"arch": "sm_100", "cluster_m": 4, "cluster_n": 2, "dtype": "e5m2", "dtype_b": "e5m2", "layout": "nt", "stages": 0, "tile_k": 128, "tile_m": 128, "tile_n": 256}
#include "cutlass/cutlass.h"
#include "cutlass/gemm/collective/collective_builder.hpp"
#include "cutlass/gemm/device/gemm_universal_adapter.h"
#include "cutlass/gemm/kernel/gemm_universal.hpp"
#include "cutlass/epilogue/collective/collective_builder.hpp"

using ElemA = cutlass::float_e5m2_t;
using ElemB = cutlass::float_e5m2_t;
using ElemCD = cutlass::float_e5m2_t;
using Acc  = float;
using TileShape    = cute::Shape<cute::_128, cute::_256, cute::_128>;
using ClusterShape = cute::Shape<cute::_4, cute::_2, cute::_1>;

using CollectiveEpilogue = typename cutlass::epilogue::collective::CollectiveBuilder<
    cutlass::arch::Sm100, cutlass::arch::OpClassTensorOp,
    TileShape, ClusterShape,
    cutlass::epilogue::collective::EpilogueTileAuto,
    Acc, Acc,
    ElemCD, cutlass::layout::RowMajor, 128 / cutlass::sizeof_bits<ElemCD>::value,
    ElemCD, cutlass::layout::RowMajor, 128 / cutlass::sizeof_bits<ElemCD>::value,
    cutlass::epilogue::collective::EpilogueScheduleAuto
  >::CollectiveOp;

using CollectiveMainloop = typename cutlass::gemm::collective::CollectiveBuilder<
    cutlass::arch::Sm100, cutlass::arch::OpClassTensorOp,
    ElemA, cutlass::layout::RowMajor, 128 / cutlass::sizeof_bits<ElemA>::value,
    ElemB, cutlass::layout::ColumnMajor, 128 / cutlass::sizeof_bits<ElemB>::value,
    Acc,
    TileShape, ClusterShape,
    cutlass::gemm::collective::StageCountAutoCarveout<static_cast<int>(sizeof(typename CollectiveEpilogue::SharedStorage))>,
    cutlass::gemm::collective::KernelScheduleAuto
  >::CollectiveOp;

using GemmKernel = cutlass::gemm::kernel::GemmUniversal<
    cute::Shape<int,int,int,int>,
    CollectiveMainloop,
    CollectiveEpilogue
>;
using Gemm = cutlass::gemm::device::GemmUniversalAdapter<GemmKernel>;

// Force the device kernel symbol into the cubin without needing a host main.
auto* _anchor = &cutlass::device_kernel<GemmKernel>;


// ===== COMPILED SASS (sm_100a) =====

	.target	sm_100a

	.elftype	@"ET_EXEC"


//--------------------- .note.nv.tkinfo           --------------------------
	.section	.note.nv.tkinfo,"",@"SHT_NOTE"
	.sectionflags	@"SHF_NOTE_NV_TKINFO"
	.tkinfo
        /*0018*/ 	.word	0x00000002
        /*0030*/ 	.string	""
        /*0030*/ 	.string	"ptxas"
        /*0030*/ 	.string	"Cuda compilation tools, release 13.0, V13.0.88"
        /*0030*/ 	.string	"Build cuda_13.0.r13.0/compiler.36424714_0"
        /*0030*/ 	.string	"-arch sm_100a -m 64 "



//--------------------- .note.nv.cuinfo           --------------------------
	.section	.note.nv.cuinfo,"",@"SHT_NOTE"
	.sectionflags	@"SHF_NOTE_NV_CUINFO"
        /*0018*/ 	.short	0x0002
        /*001a*/ 	.short	0x0064
        /*001c*/ 	.short	0x0082
	.zero		2


//--------------------- .nv.info                  --------------------------
	.section	.nv.info,"",@"SHT_CUDA_INFO"
	.align	4


	//----- nvinfo : EIATTR_REGCOUNT
	.align		4
        /*0000*/ 	.byte	0x04, 0x2f
        /*0002*/ 	.short	(.L_20 - .L_19)
	.align		4
.L_19:
        /*0004*/ 	.word	index@(_ZN7cutlass13device_kernelINS_4gemm6kernel13GemmUniversalIN4cute5tupleIJiiiiEEENS1_10collective13CollectiveMmaINS1_35MainloopSm100TmaUmmaWarpSpecializedILi8ELi2ELi4ENS5_IJNS4_1CILi4EEENSA_ILi2EEENSA_ILi1EEEEEEEENS5_IJNSA_ILi128EEENSA_ILi256EEESG_EEENS_12float_e5m2_tENS5_IJlSD_lEEESJ_SK_NS4_8TiledMMAINS4_8MMA_AtomIJNS4_10MMA_TraitsINS4_25SM100_MMA_F8F6F4_2x1SM_SSEJSJ_SJ_fSG_SH_NS4_17integral_constantINS4_4UMMA5MajorELSR_0EEESS_NSP_INSQ_7ScaleInELST_0EEESU_EEEEEENS4_6LayoutINS5_IJSD_SD_SD_EEENS5_IJNSA_ILi0EEESZ_SZ_EEEEENS5_IJNS4_10UnderscoreES12_S12_EEEEENS4_28SM100_TMA_2SM_LOAD_MULTICASTENS4_14ComposedLayoutINS4_7SwizzleILi3ELi4ELi3EEENS4_18smem_ptr_flag_bitsILi8EEENSX_INS5_IJNSA_ILi8EEESG_EEENS5_IJSG_SD_EEEEEEEvNS4_8identityES15_S1F_vS1G_EENS_8epilogue10collective18CollectiveEpilogueINS1I_23Sm100TmaWarpSpecializedILi4ELi2ELi32ELb0ELb0EEEJNS5_IJNSA_ILi64EEESH_SG_EEENS5_IJNSX_IS1N_SD_EENSX_INS5_IJNSA_ILi32EEESC_EEENS5_IJSD_SG_EEEEEEEESJ_SK_SJ_SK_NS1I_6fusion15FusionCallbacksIS1M_NS1V_17LinearCombinationISJ_fSJ_fLNS_15FloatRoundStyleE2EEES1O_S1U_JEEENS4_5SM1004TMEM4LOAD26SM100_TMEM_LOAD_32dp32b32xENS4_13SM90_TMA_LOADENS16_INS17_ILi1ELi4ELi3EEES1A_NSX_INS5_IJS1B_S1Q_EEENS5_IJS1Q_SD_EEEEEEENS4_39AutoVectorizingCopyWithAssumedAlignmentILi128EEENS4_14SM90_TMA_STOREES2A_S2C_S2C_EEEvvEEEEvNT_6ParamsE)
        /*0008*/ 	.word	0x00000075


	//----- nvinfo : EIATTR_FRAME_SIZE
	.align		4
.L_20:
        /*000c*/ 	.byte	0x04, 0x11
        /*000e*/ 	.short	(.L_22 - .L_21)
	.align		4
.L_21:
        /*0010*/ 	.word	index@($__internal_2_$__cuda_sm10x_tcgen05_guardrail_trap_unallocated_columns_being_dealloced)
        /*0014*/ 	.word	0x00000000


	//----- nvinfo : EIATTR_FRAME_SIZE
	.align		4
.L_22:
        /*0018*/ 	.byte	0x04, 0x11
        /*001a*/ 	.short	(.L_24 - .L_23)
	.align		4
.L_23:
        /*001c*/ 	.word	index@($__internal_1_$__cuda_sm10x_tcgen05_guardrail_trap_phase_invalid_during_alloc)
        /*0020*/ 	.word	0x00000000


	//----- nvinfo : EIATTR_FRAME_SIZE
	.align		4
.L_24:
        /*0024*/ 	.byte	0x04, 0x11
        /*0026*/ 	.short	(.L_26 - .L_25)
	.align		4
.L_25:
        /*0028*/ 	.word	index@($__internal_0_$__cuda_sm10x_tcgen05_guardrail_trap_col_being_dealloced_not_returned_by_alloc)
        /*002c*/ 	.word	0x00000000


	//----- nvinfo : EIATTR_FRAME_SIZE
	.align		4
.L_26:
        /*0030*/ 	.byte	0x04, 0x11
        /*0032*/ 	.short	(.L_28 - .L_27)
	.align		4
.L_27:
        /*0034*/ 	.word	index@(_ZN7cutlass13device_kernelINS_4gemm6kernel13GemmUniversalIN4cute5tupleIJiiiiEEENS1_10collective13CollectiveMmaINS1_35MainloopSm100TmaUmmaWarpSpecializedILi8ELi2ELi4ENS5_IJNS4_1CILi4EEENSA_ILi2EEENSA_ILi1EEEEEEEENS5_IJNSA_ILi128EEENSA_ILi256EEESG_EEENS_12float_e5m2_tENS5_IJlSD_lEEESJ_SK_NS4_8TiledMMAINS4_8MMA_AtomIJNS4_10MMA_TraitsINS4_25SM100_MMA_F8F6F4_2x1SM_SSEJSJ_SJ_fSG_SH_NS4_17integral_constantINS4_4UMMA5MajorELSR_0EEESS_NSP_INSQ_7ScaleInELST_0EEESU_EEEEEENS4_6LayoutINS5_IJSD_SD_SD_EEENS5_IJNSA_ILi0EEESZ_SZ_EEEEENS5_IJNS4_10UnderscoreES12_S12_EEEEENS4_28SM100_TMA_2SM_LOAD_MULTICASTENS4_14ComposedLayoutINS4_7SwizzleILi3ELi4ELi3EEENS4_18smem_ptr_flag_bitsILi8EEENSX_INS5_IJNSA_ILi8EEESG_EEENS5_IJSG_SD_EEEEEEEvNS4_8identityES15_S1F_vS1G_EENS_8epilogue10collective18CollectiveEpilogueINS1I_23Sm100TmaWarpSpecializedILi4ELi2ELi32ELb0ELb0EEEJNS5_IJNSA_ILi64EEESH_SG_EEENS5_IJNSX_IS1N_SD_EENSX_INS5_IJNSA_ILi32EEESC_EEENS5_IJSD_SG_EEEEEEEESJ_SK_SJ_SK_NS1I_6fusion15FusionCallbacksIS1M_NS1V_17LinearCombinationISJ_fSJ_fLNS_15FloatRoundStyleE2EEES1O_S1U_JEEENS4_5SM1004TMEM4LOAD26SM100_TMEM_LOAD_32dp32b32xENS4_13SM90_TMA_LOADENS16_INS17_ILi1ELi4ELi3EEES1A_NSX_INS5_IJS1B_S1Q_EEENS5_IJS1Q_SD_EEEEEEENS4_39AutoVectorizingCopyWithAssumedAlignmentILi128EEENS4_14SM90_TMA_STOREES2A_S2C_S2C_EEEvvEEEEvNT_6ParamsE)
        /*0038*/ 	.word	0x00000000


	//----- nvinfo : EIATTR_MIN_STACK_SIZE
	.align		4
.L_28:
        /*003c*/ 	.byte	0x04, 0x12
        /*003e*/ 	.short	(.L_30 - .L_29)
	.align		4
.L_29:
        /*0040*/ 	.word	index@(_ZN7cutlass13device_kernelINS_4gemm6kernel13GemmUniversalIN4cute5tupleIJiiiiEEENS1_10collective13CollectiveMmaINS1_35MainloopSm100TmaUmmaWarpSpecializedILi8ELi2ELi4ENS5_IJNS4_1CILi4EEENSA_ILi2EEENSA_ILi1EEEEEEEENS5_IJNSA_ILi128EEENSA_ILi256EEESG_EEENS_12float_e5m2_tENS5_IJlSD_lEEESJ_SK_NS4_8TiledMMAINS4_8MMA_AtomIJNS4_10MMA_TraitsINS4_25SM100_MMA_F8F6F4_2x1SM_SSEJSJ_SJ_fSG_SH_NS4_17integral_constantINS4_4UMMA5MajorELSR_0EEESS_NSP_INSQ_7ScaleInELST_0EEESU_EEEEEENS4_6LayoutINS5_IJSD_SD_SD_EEENS5_IJNSA_ILi0EEESZ_SZ_EEEEENS5_IJNS4_10UnderscoreES12_S12_EEEEENS4_28SM100_TMA_2SM_LOAD_MULTICASTENS4_14ComposedLayoutINS4_7SwizzleILi3ELi4ELi3EEENS4_18smem_ptr_flag_bitsILi8EEENSX_INS5_IJNSA_ILi8EEESG_EEENS5_IJSG_SD_EEEEEEEvNS4_8identityES15_S1F_vS1G_EENS_8epilogue10collective18CollectiveEpilogueINS1I_23Sm100TmaWarpSpecializedILi4ELi2ELi32ELb0ELb0EEEJNS5_IJNSA_ILi64EEESH_SG_EEENS5_IJNSX_IS1N_SD_EENSX_INS5_IJNSA_ILi32EEESC_EEENS5_IJSD_SG_EEEEEEEESJ_SK_SJ_SK_NS1I_6fusion15FusionCallbacksIS1M_NS1V_17LinearCombinationISJ_fSJ_fLNS_15FloatRoundStyleE2EEES1O_S1U_JEEENS4_5SM1004TMEM4LOAD26SM100_TMEM_LOAD_32dp32b32xENS4_13SM90_TMA_LOADENS16_INS17_ILi1ELi4ELi3EEES1A_NSX_INS5_IJS1B_S1Q_EEENS5_IJS1Q_SD_EEEEEEENS4_39AutoVectorizingCopyWithAssumedAlignmentILi128EEENS4_14SM90_TMA_STOREES2A_S2C_S2C_EEEvvEEEEvNT_6ParamsE)
        /*0044*/ 	.word	0x00000000
.L_30:


//--------------------- .nv.compat                --------------------------
	.section	.nv.compat,"",@"SHT_CUDA_COMPAT_INFO"
	.align	4
        /*0000*/ 	.byte	0x02, 0x09, 0x01, 0x00, 0x02, 0x02, 0x02, 0x00, 0x02, 0x05, 0x05, 0x00, 0x03, 0x07, 0x01, 0x01
        /*0010*/ 	.byte	0x02, 0x03, 0x01, 0x00, 0x02, 0x06, 0x01, 0x00, 0x04, 0x0b, 0x08, 0x00, 0x09, 0x00, 0x00, 0x00
        /*0020*/ 	.byte	0x00, 0x00, 0x00, 0x00


//--------------------- .nv.info._ZN7cutlass13device_kernelINS_4gemm6kernel13GemmUniversalIN4cute5tupleIJiiiiEEENS1_10collective13CollectiveMmaINS1_35MainloopSm100TmaUmmaWarpSpecializedILi8ELi2ELi4ENS5_IJNS4_1CILi4EEENSA_ILi2EEENSA_ILi1EEEEEEEENS5_IJNSA_ILi128EEENSA_ILi256EEESG_EEENS_12float_e5m2_tENS5_IJlSD_lEEESJ_SK_NS4_8TiledMMAINS4_8MMA_AtomIJNS4_10MMA_TraitsINS4_25SM100_MMA_F8F6F4_2x1SM_SSEJSJ_SJ_fSG_SH_NS4_17integral_constantINS4_4UMMA5MajorELSR_0EEESS_NSP_INSQ_7ScaleInELST_0EEESU_EEEEEENS4_6LayoutINS5_IJSD_SD_SD_EEENS5_IJNSA_ILi0EEESZ_SZ_EEEEENS5_IJNS4_10UnderscoreES12_S12_EEEEENS4_28SM100_TMA_2SM_LOAD_MULTICASTENS4_14ComposedLayoutINS4_7SwizzleILi3ELi4ELi3EEENS4_18smem_ptr_flag_bitsILi8EEENSX_INS5_IJNSA_ILi8EEESG_EEENS5_IJSG_SD_EEEEEEEvNS4_8identityES15_S1F_vS1G_EENS_8epilogue10collective18CollectiveEpilogueINS1I_23Sm100TmaWarpSpecializedILi4ELi2ELi32ELb0ELb0EEEJNS5_IJNSA_ILi64EEESH_SG_EEENS5_IJNSX_IS1N_SD_EENSX_INS5_IJNSA_ILi32EEESC_EEENS5_IJSD_SG_EEEEEEEESJ_SK_SJ_SK_NS1I_6fusion15FusionCallbacksIS1M_NS1V_17LinearCombinationISJ_fSJ_fLNS_15FloatRoundStyleE2EEES1O_S1U_JEEENS4_5SM1004TMEM4LOAD26SM100_TMEM_LOAD_32dp32b32xENS4_13SM90_TMA_LOADENS16_INS17_ILi1ELi4ELi3EEES1A_NSX_INS5_IJS1B_S1Q_EEENS5_IJS1Q_SD_EEEEEEENS4_39AutoVectorizingCopyWithAssumedAlignmentILi128EEENS4_14SM90_TMA_STOREES2A_S2C_S2C_EEEvvEEEEvNT_6ParamsE --------------------------
	.section	.nv.info._ZN7cutlass13device_kernelINS_4gemm6kernel13GemmUniversalIN4cute5tupleIJiiiiEEENS1_10collective13CollectiveMmaINS1_35MainloopSm100TmaUmmaWarpSpecializedILi8ELi2ELi4ENS5_IJNS4_1CILi4EEENSA_ILi2EEENSA_ILi1EEEEEEEENS5_IJNSA_ILi128EEENSA_ILi256EEESG_EEENS_12float_e5m2_tENS5_IJlSD_lEEESJ_SK_NS4_8TiledMMAINS4_8MMA_AtomIJNS4_10MMA_TraitsINS4_25SM100_MMA_F8F6F4_2x1SM_SSEJSJ_SJ_fSG_SH_NS4_17integral_constantINS4_4UMMA5MajorELSR_0EEESS_NSP_INSQ_7ScaleInELST_0EEESU_EEEEEENS4_6LayoutINS5_IJSD_SD_SD_EEENS5_IJNSA_ILi0EEESZ_SZ_EEEEENS5_IJNS4_10UnderscoreES12_S12_EEEEENS4_28SM100_TMA_2SM_LOAD_MULTICASTENS4_14ComposedLayoutINS4_7SwizzleILi3ELi4ELi3EEENS4_18smem_ptr_flag_bitsILi8EEENSX_INS5_IJNSA_ILi8EEESG_EEENS5_IJSG_SD_EEEEEEEvNS4_8identityES15_S1F_vS1G_EENS_8epilogue10collective18CollectiveEpilogueINS1I_23Sm100TmaWarpSpecializedILi4ELi2ELi32ELb0ELb0EEEJNS5_IJNSA_ILi64EEESH_SG_EEENS5_IJNSX_IS1N_SD_EENSX_INS5_IJNSA_ILi32EEESC_EEENS5_IJSD_SG_EEEEEEEESJ_SK_SJ_SK_NS1I_6fusion15FusionCallbacksIS1M_NS1V_17LinearCombinationISJ_fSJ_fLNS_15FloatRoundStyleE2EEES1O_S1U_JEEENS4_5SM1004TMEM4LOAD26SM100_TMEM_LOAD_32dp32b32xENS4_13SM90_TMA_LOADENS16_INS17_ILi1ELi4ELi3EEES1A_NSX_INS5_IJS1B_S1Q_EEENS5_IJS1Q_SD_EEEEEEENS4_39AutoVectorizingCopyWithAssumedAlignmentILi128EEENS4_14SM90_TMA_STOREES2A_S2C_S2C_EEEvvEEEEvNT_6ParamsE,"",@"SHT_CUDA_INFO"
	.sectionflags	@""
	.align	4


	//----- nvinfo : EIATTR_CUDA_API_VERSION
	.align		4
        /*0000*/ 	.byte	0x04, 0x37
        /*0002*/ 	.short	(.L_32 - .L_31)
.L_31:
        /*0004*/ 	.word	0x00000082


	//----- nvinfo : EIATTR_KPARAM_INFO
	.align		4
.L_32:
        /*0008*/ 	.byte	0x04, 0x17
        /*000a*/ 	.short	(.L_34 - .L_33)
.L_33:
        /*000c*/ 	.word	0x00000000
        /*0010*/ 	.short	0x0000
        /*0012*/ 	.short	0x0000
        /*0014*/ 	.byte	0x00, 0xf0, 0x01, 0x20


	//----- nvinfo : EIATTR_AT_ENTRY_FRAGMENTS
	.align		4
.L_34:
        /*0018*/ 	.byte	0x04, 0x4f
        /*001a*/ 	.short	(.L_36 - .L_35)


	//   ....[0]....
.L_35:
        /*001c*/ 	.word	0x00000007


	//----- nvinfo : EIATTR_RESERVED_SMEM_USED
	.align		4
.L_36:
        /*0020*/ 	.byte	0x01, 0x41
	.zero		2


	//----- nvinfo : EIATTR_SPARSE_MMA_MASK
	.align		4
        /*0024*/ 	.byte	0x03, 0x50
        /*0026*/ 	.short	0x0000


	//----- nvinfo : EIATTR_TCGEN05_2CTA_USED
	.align		4
        /*0028*/ 	.byte	0x01, 0x52
	.zero		2


	//----- nvinfo : EIATTR_MAXREG_COUNT
	.align		4
        /*002c*/ 	.byte	0x03, 0x1b
        /*002e*/ 	.short	0x00ff


	//----- nvinfo : EIATTR_NUM_BARRIERS
	.align		4
        /*0030*/ 	.byte	0x02, 0x4c
        /*0032*/ 	.byte	0x07
	.zero		1


	//----- nvinfo : EIATTR_EXTERNS
	.align		4
        /*0034*/ 	.byte	0x04, 0x0f
        /*0036*/ 	.short	(.L_38 - .L_37)


	//   ....[0]....
	.align		4
.L_37:
        /*0038*/ 	.word	index@(__assertfail)


	//----- nvinfo : EIATTR_MERCURY_ISA_VERSION
	.align		4
.L_38:
        /*003c*/ 	.byte	0x03, 0x5f
        /*003e*/ 	.short	0x0101


	//----- nvinfo : EIATTR_INT_WARP_WIDE_INSTR_OFFSETS
	.align		4
        /*0040*/ 	.byte	0x04, 0x31
        /*0042*/ 	.short	(.L_40 - .L_39)


	//   ....[0]....
.L_39:
        /*0044*/ 	.word	0x00000de0


	//   ....[1]....
        /*0048*/ 	.word	0x00000e80


	//   ....[2]....
        /*004c*/ 	.word	0x000046d0


	//   ....[3]....
        /*0050*/ 	.word	0x000046f0


	//   ....[4]....
        /*0054*/ 	.word	0x00004720


	//   ....[5]....
        /*0058*/ 	.word	0x00005290


	//   ....[6]....
        /*005c*/ 	.word	0x00005330


	//   ....[7]....
        /*0060*/ 	.word	0x000053e0


	//   ....[8]....
        /*0064*/ 	.word	0x00005450


	//   ....[9]....
        /*0068*/ 	.word	0x00005510


	//   ....[10]....
        /*006c*/ 	.word	0x000055b0


	//   ....[11]....
        /*0070*/ 	.word	0x00005620


	//   ....[12]....
        /*0074*/ 	.word	0x000056e0


	//   ....[13]....
        /*0078*/ 	.word	0x00005780


	//   ....[14]....
        /*007c*/ 	.word	0x00005820


	//   ....[15]....
        /*0080*/ 	.word	0x00005910


	//   ....[16]....
        /*0084*/ 	.word	0x000059e0


	//----- nvinfo : EIATTR_COOP_GROUP_MASK_REGIDS
	.align		4
.L_40:
        /*0088*/ 	.byte	0x04, 0x29
        /*008a*/ 	.short	(.L_42 - .L_41)


	//   ....[0]....
.L_41:
        /*008c*/ 	.word	0xffffffff


	//   ....[1]....
        /*0090*/ 	.word	0xffffffff


	//   ....[2]....
        /*0094*/ 	.word	0xffffffff


	//   ....[3]....
        /*0098*/ 	.word	0xffffffff


	//   ....[4]....
        /*009c*/ 	.word	0xffffffff


	//   ....[5]....
        /*00a0*/ 	.word	0xffffffff


	//   ....[6]....
        /*00a4*/ 	.word	0xffffffff


	//   ....[7]....
        /*00a8*/ 	.word	0xffffffff


	//   ....[8]....
        /*00ac*/ 	.word	0xffffffff


	//   ....[9]....
        /*00b0*/ 	.word	0xffffffff


	//   ....[10]....
        /*00b4*/ 	.word	0xffffffff


	//   ....[11]....
        /*00b8*/ 	.word	0xffffffff


	//   ....[12]....
        /*00bc*/ 	.word	0xffffffff


	//   ....[13]....
        /*00c0*/ 	.word	0xffffffff


	//----- nvinfo : EIATTR_COOP_GROUP_INSTR_OFFSETS
	.align		4
.L_42:
        /*00c4*/ 	.byte	0x04, 0x28
        /*00c6*/ 	.short	(.L_44 - .L_43)


	//   ....[0]....
.L_43:
        /*00c8*/ 	.word	0x000000b0


	//   ....[1]....
        /*00cc*/ 	.word	0x00000510


	//   ....[2]....
        /*00d0*/ 	.word	0x00000750


	//   ....[3]....
        /*00d4*/ 	.word	0x000008e0


	//   ....[4]....
        /*00d8*/ 	.word	0x000009d0


	//   ....[5]....
        /*00dc*/ 	.word	0x00000b30


	//   ....[6]....
        /*00e0*/ 	.word	0x00000cc0


	//   ....[7]....
        /*00e4*/ 	.word	0x00000f00


	//   ....[8]....
        /*00e8*/ 	.word	0x000023d0


	//   ....[9]....
        /*00ec*/ 	.word	0x000034b0


	//   ....[10]....
        /*00f0*/ 	.word	0x00003980


	//   ....[11]....
        /*00f4*/ 	.word	0x000039b0


	//   ....[12]....
        /*00f8*/ 	.word	0x000045d0


	//   ....[13]....
        /*00fc*/ 	.word	0x000047e0


	//----- nvinfo : EIATTR_VRC_CTA_INIT_COUNT
	.align		4
.L_44:
        /*0100*/ 	.byte	0x02, 0x4a
        /*0102*/ 	.byte	0x80
	.zero		1


	//----- nvinfo : EIATTR_SYSCALL_OFFSETS
	.align		4
        /*0104*/ 	.byte	0x04, 0x46
        /*0106*/ 	.short	(.L_46 - .L_45)


	//   ....[0]....
.L_45:
        /*0108*/ 	.word	0x00006550


	//   ....[1]....
        /*010c*/ 	.word	0x00006690


	//   ....[2]....
        /*0110*/ 	.word	0x00006e70


	//   ....[3]....
        /*0114*/ 	.word	0x00007c50


	//   ....[4]....
        /*0118*/ 	.word	0x000089e0


	//   ....[5]....
        /*011c*/ 	.word	0x00009790


	//----- nvinfo : EIATTR_MBARRIER_INSTR_OFFSETS
	.align		4
.L_46:
        /*0120*/ 	.byte	0x04, 0x39
        /*0122*/ 	.short	(.L_48 - .L_47)


	//   ....[0]....
.L_47:
        /*0124*/ 	.word	0x00000640
        /*0128*/ 	.word	0x000000ff
        /*012c*/ 	.word	0x00000000
        /*0130*/ 	.short	0x0100
        /*0132*/ 	.byte	0x04
	.zero		1


	//   ....[1]....
        /*0134*/ 	.word	0x00000650
        /*0138*/ 	.word	0x000000ff
        /*013c*/ 	.word	0x00000040
        /*0140*/ 	.short	0x0100
        /*0142*/ 	.byte	0x04
	.zero		1


	//   ....[2]....
        /*0144*/ 	.word	0x00000660
        /*0148*/ 	.word	0x000000ff
        /*014c*/ 	.word	0x00000008
        /*0150*/ 	.short	0x0100
        /*0152*/ 	.byte	0x04
	.zero		1


	//   ....[3]....
        /*0154*/ 	.word	0x00000670
        /*0158*/ 	.word	0x000000ff
        /*015c*/ 	.word	0x00000048
        /*0160*/ 	.short	0x0100
        /*0162*/ 	.byte	0x04
	.zero		1


	//   ....[4]....
        /*0164*/ 	.word	0x00000680
        /*0168*/ 	.word	0x000000ff
        /*016c*/ 	.word	0x00000010
        /*0170*/ 	.short	0x0100
        /*0172*/ 	.byte	0x04
	.zero		1


	//   ....[5]....
        /*0174*/ 	.word	0x00000690
        /*0178*/ 	.word	0x000000ff
        /*017c*/ 	.word	0x00000050
        /*0180*/ 	.short	0x0100
        /*0182*/ 	.byte	0x04
	.zero		1


	//   ....[6]....
        /*0184*/ 	.word	0x000006a0
        /*0188*/ 	.word	0x000000ff
        /*018c*/ 	.word	0x00000018
        /*0190*/ 	.short	0x0100
        /*0192*/ 	.byte	0x04
	.zero		1


	//   ....[7]....
        /*0194*/ 	.word	0x000006b0
        /*0198*/ 	.word	0x000000ff
        /*019c*/ 	.word	0x00000058
        /*01a0*/ 	.short	0x0100
        /*01a2*/ 	.byte	0x04
	.zero		1


	//   ....[8]....
        /*01a4*/ 	.word	0x000006c0
        /*01a8*/ 	.word	0x000000ff
        /*01ac*/ 	.word	0x00000020
        /*01b0*/ 	.short	0x0100
        /*01b2*/ 	.byte	0x04
	.zero		1


	//   ....[9]....
        /*01b4*/ 	.word	0x000006d0
        /*01b8*/ 	.word	0x000000ff
        /*01bc*/ 	.word	0x00000060
        /*01c0*/ 	.short	0x0100
        /*01c2*/ 	.byte	0x04
	.zero		1


	//   ....[10]....
        /*01c4*/ 	.word	0x000006e0
        /*01c8*/ 	.word	0x000000ff
        /*01cc*/ 	.word	0x00000028
        /*01d0*/ 	.short	0x0100
        /*01d2*/ 	.byte	0x04
	.zero		1


	//   ....[11]....
        /*01d4*/ 	.word	0x000006f0
        /*01d8*/ 	.word	0x000000ff
        /*01dc*/ 	.word	0x00000068
        /*01e0*/ 	.short	0x0100
        /*01e2*/ 	.byte	0x04
	.zero		1


	//   ....[12]....
        /*01e4*/ 	.word	0x00000700
        /*01e8*/ 	.word	0x000000ff
        /*01ec*/ 	.word	0x00000030
        /*01f0*/ 	.short	0x0100
        /*01f2*/ 	.byte	0x04
	.zero		1


	//   ....[13]....
        /*01f4*/ 	.word	0x00000710
        /*01f8*/ 	.word	0x000000ff
        /*01fc*/ 	.word	0x00000070
        /*0200*/ 	.short	0x0100
        /*0202*/ 	.byte	0x04
	.zero		1


	//   ....[14]....
        /*0204*/ 	.word	0x00000720
        /*0208*/ 	.word	0x000000ff
        /*020c*/ 	.word	0x00000038
        /*0210*/ 	.short	0x0100
        /*0212*/ 	.byte	0x04
	.zero		1


	//   ....[15]....
        /*0214*/ 	.word	0x00000730
        /*0218*/ 	.word	0x000000ff
        /*021c*/ 	.word	0x00000078
        /*0220*/ 	.short	0x0100
        /*0222*/ 	.byte	0x04
	.zero		1


	//   ....[16]....
        /*0224*/ 	.word	0x00000850
        /*0228*/ 	.word	0x000000ff
        /*022c*/ 	.word	0x00000080
        /*0230*/ 	.short	0x0100
        /*0232*/ 	.byte	0x04
	.zero		1


	//   ....[17]....
        /*0234*/ 	.word	0x00000860
        /*0238*/ 	.word	0x000000ff
        /*023c*/ 	.word	0x000000a0
        /*0240*/ 	.short	0x0100
        /*0242*/ 	.byte	0x04
	.zero		1


	//   ....[18]....
        /*0244*/ 	.word	0x00000870
        /*0248*/ 	.word	0x000000ff
        /*024c*/ 	.word	0x00000088
        /*0250*/ 	.short	0x0100
        /*0252*/ 	.byte	0x04
	.zero		1


	//   ....[19]....
        /*0254*/ 	.word	0x00000880
        /*0258*/ 	.word	0x000000ff
        /*025c*/ 	.word	0x000000a8
        /*0260*/ 	.short	0x0100
        /*0262*/ 	.byte	0x04
	.zero		1


	//   ....[20]....
        /*0264*/ 	.word	0x00000890
        /*0268*/ 	.word	0x000000ff
        /*026c*/ 	.word	0x00000090
        /*0270*/ 	.short	0x0100
        /*0272*/ 	.byte	0x04
	.zero		1


	//   ....[21]....
        /*0274*/ 	.word	0x000008a0
        /*0278*/ 	.word	0x000000ff
        /*027c*/ 	.word	0x000000b0
        /*0280*/ 	.short	0x0100
        /*0282*/ 	.byte	0x04
	.zero		1


	//   ....[22]....
        /*0284*/ 	.word	0x000008b0
        /*0288*/ 	.word	0x000000ff
        /*028c*/ 	.word	0x00000098
        /*0290*/ 	.short	0x0100
        /*0292*/ 	.byte	0x04
	.zero		1


	//   ....[23]....
        /*0294*/ 	.word	0x000008c0
        /*0298*/ 	.word	0x000000ff
        /*029c*/ 	.word	0x000000b8
        /*02a0*/ 	.short	0x0100
        /*02a2*/ 	.byte	0x04
	.zero		1


	//   ....[24]....
        /*02a4*/ 	.word	0x000009a0
        /*02a8*/ 	.word	0x000000ff
        /*02ac*/ 	.word	0x000000c0
        /*02b0*/ 	.short	0x0100
        /*02b2*/ 	.byte	0x06
	.zero		1


	//   ....[25]....
        /*02b4*/ 	.word	0x000009b0
        /*02b8*/ 	.word	0x000000ff
        /*02bc*/ 	.word	0x000000c8
        /*02c0*/ 	.short	0x0100
        /*02c2*/ 	.byte	0x06
	.zero		1


	//   ....[26]....
        /*02c4*/ 	.word	0x00000ae0
        /*02c8*/ 	.word	0x000000ff
        /*02cc*/ 	.word	0x000000d0
        /*02d0*/ 	.short	0x0100
        /*02d2*/ 	.byte	0x06
	.zero		1


	//   ....[27]....
        /*02d4*/ 	.word	0x00000af0
        /*02d8*/ 	.word	0x000000ff
        /*02dc*/ 	.word	0x000000e0
        /*02e0*/ 	.short	0x0100
        /*02e2*/ 	.byte	0x06
	.zero		1


	//   ....[28]....
        /*02e4*/ 	.word	0x00000b00
        /*02e8*/ 	.word	0x000000ff
        /*02ec*/ 	.word	0x000000d8
        /*02f0*/ 	.short	0x0100
        /*02f2*/ 	.byte	0x06
	.zero		1


	//   ....[29]....
        /*02f4*/ 	.word	0x00000b10
        /*02f8*/ 	.word	0x000000ff
        /*02fc*/ 	.word	0x000000e8
        /*0300*/ 	.short	0x0100
        /*0302*/ 	.byte	0x06
	.zero		1


	//   ....[30]....
        /*0304*/ 	.word	0x00000c30
        /*0308*/ 	.word	0x000000ff
        /*030c*/ 	.word	0x000000f0
        /*0310*/ 	.short	0x0100
        /*0312*/ 	.byte	0x04
	.zero		1


	//   ....[31]....
        /*0314*/ 	.word	0x00000c40
        /*0318*/ 	.word	0x000000ff
        /*031c*/ 	.word	0x00000110
        /*0320*/ 	.short	0x0100
        /*0322*/ 	.byte	0x04
	.zero		1


	//   ....[32]....
        /*0324*/ 	.word	0x00000c50
        /*0328*/ 	.word	0x000000ff
        /*032c*/ 	.word	0x000000f8
        /*0330*/ 	.short	0x0100
        /*0332*/ 	.byte	0x04
	.zero		1


	//   ....[33]....
        /*0334*/ 	.word	0x00000c60
        /*0338*/ 	.word	0x000000ff
        /*033c*/ 	.word	0x00000118
        /*0340*/ 	.short	0x0100
        /*0342*/ 	.byte	0x04
	.zero		1


	//   ....[34]....
        /*0344*/ 	.word	0x00000c70
        /*0348*/ 	.word	0x000000ff
        /*034c*/ 	.word	0x00000100
        /*0350*/ 	.short	0x0100
        /*0352*/ 	.byte	0x04
	.zero		1


	//   ....[35]....
        /*0354*/ 	.word	0x00000c80
        /*0358*/ 	.word	0x000000ff
        /*035c*/ 	.word	0x00000120
        /*0360*/ 	.short	0x0100
        /*0362*/ 	.byte	0x04
	.zero		1


	//   ....[36]....
        /*0364*/ 	.word	0x00000c90
        /*0368*/ 	.word	0x000000ff
        /*036c*/ 	.word	0x00000108
        /*0370*/ 	.short	0x0100
        /*0372*/ 	.byte	0x04
	.zero		1


	//   ....[37]....
        /*0374*/ 	.word	0x00000ca0
        /*0378*/ 	.word	0x000000ff
        /*037c*/ 	.word	0x00000128
        /*0380*/ 	.short	0x0100
        /*0382*/ 	.byte	0x04
	.zero		1


	//   ....[38]....
        /*0384*/ 	.word	0x00000d90
        /*0388*/ 	.word	0x000000ff
        /*038c*/ 	.word	0x00000130
        /*0390*/ 	.short	0x0100
        /*0392*/ 	.byte	0x04
	.zero		1


	//   ....[39]....
        /*0394*/ 	.word	0x00000da0
        /*0398*/ 	.word	0x000000ff
        /*039c*/ 	.word	0x00000140
        /*03a0*/ 	.short	0x0100
        /*03a2*/ 	.byte	0x04
	.zero		1


	//   ....[40]....
        /*03a4*/ 	.word	0x00000db0
        /*03a8*/ 	.word	0x000000ff
        /*03ac*/ 	.word	0x00000138
        /*03b0*/ 	.short	0x0100
        /*03b2*/ 	.byte	0x04
	.zero		1


	//   ....[41]....
        /*03b4*/ 	.word	0x00000dc0
        /*03b8*/ 	.word	0x000000ff
        /*03bc*/ 	.word	0x00000148
        /*03c0*/ 	.short	0x0100
        /*03c2*/ 	.byte	0x04
	.zero		1


	//   ....[42]....
        /*03c4*/ 	.word	0x00000ec0
        /*03c8*/ 	.word	0x000000ff
        /*03cc*/ 	.word	0x00000150
        /*03d0*/ 	.short	0x0100
        /*03d2*/ 	.byte	0x06
	.zero		1


	//   ....[43]....
        /*03d4*/ 	.word	0x00001c10
        /*03d8*/ 	.word	0x00000000
        /*03dc*/ 	.word	0x00000140
        /*03e0*/ 	.short	0x010a
        /*03e2*/ 	.byte	0xff
	.zero		1


	//   ....[44]....
        /*03e4*/ 	.word	0x00001c30
        /*03e8*/ 	.word	0x00000000
        /*03ec*/ 	.word	0x00000130
        /*03f0*/ 	.short	0x0101
        /*03f2*/ 	.byte	0xff
	.zero		1


	//   ....[45]....
        /*03f4*/ 	.word	0x00001ce0
        /*03f8*/ 	.word	0x000000ff
        /*03fc*/ 	.word	0x00000040
        /*0400*/ 	.short	0x010a
        /*0402*/ 	.byte	0x04
	.zero		1


	//   ....[46]....
        /*0404*/ 	.word	0x00001db0
        /*0408*/ 	.word	0x000000ff
        /*040c*/ 	.word	0x00000040
        /*0410*/ 	.short	0x010a
        /*0412*/ 	.byte	0x21
	.zero		1


	//   ....[47]....
        /*0414*/ 	.word	0x00001f60
        /*0418*/ 	.word	0x000000ff
        /*041c*/ 	.word	0x00000040
        /*0420*/ 	.short	0x010a
        /*0422*/ 	.byte	0x05
	.zero		1


	//   ....[48]....
        /*0424*/ 	.word	0x00002080
        /*0428*/ 	.word	0x000000ff
        /*042c*/ 	.word	0x000000c8
        /*0430*/ 	.short	0x0101
        /*0432*/ 	.byte	0x0d
	.zero		1


	//   ....[49]....
        /*0434*/ 	.word	0x000020a0
        /*0438*/ 	.word	0x000000ff
        /*043c*/ 	.word	0x00000040
        /*0440*/ 	.short	0x010a
        /*0442*/ 	.byte	0x04
	.zero		1


	//   ....[50]....
        /*0444*/ 	.word	0x00002120
        /*0448*/ 	.word	0x000000ff
        /*044c*/ 	.word	0x00000040
        /*0450*/ 	.short	0x010a
        /*0452*/ 	.byte	0x11
	.zero		1


	//   ....[51]....
        /*0454*/ 	.word	0x000022b0
        /*0458*/ 	.word	0x000000ff
        /*045c*/ 	.word	0x00000040
        /*0460*/ 	.short	0x010a
        /*0462*/ 	.byte	0x05
	.zero		1


	//   ....[52]....
        /*0464*/ 	.word	0x00002400
        /*0468*/ 	.word	0x00000003
        /*046c*/ 	.word	0x000000d0
        /*0470*/ 	.short	0x010a
        /*0472*/ 	.byte	0xff
	.zero		1


	//   ....[53]....
        /*0474*/ 	.word	0x00002550
        /*0478*/ 	.word	0x00000000
        /*047c*/ 	.word	0x00000000
        /*0480*/ 	.short	0x0101
        /*0482*/ 	.byte	0xff
	.zero		1


	//   ....[54]....
        /*0484*/ 	.word	0x00002af0
        /*0488*/ 	.word	0x000000ff
        /*048c*/ 	.word	0x00000000
        /*0490*/ 	.short	0x010a
        /*0492*/ 	.byte	0x04
	.zero		1


	//   ....[55]....
        /*0494*/ 	.word	0x00002b80
        /*0498*/ 	.word	0x000000ff
        /*049c*/ 	.word	0x00000000
        /*04a0*/ 	.short	0x010a
        /*04a2*/ 	.byte	0x05
	.zero		1


	//   ....[56]....
        /*04a4*/ 	.word	0x00002c10
        /*04a8*/ 	.word	0x000000ff
        /*04ac*/ 	.word	0x00000000
        /*04b0*/ 	.short	0x010a
        /*04b2*/ 	.byte	0x05
	.zero		1


	//   ....[57]....
        /*04b4*/ 	.word	0x00002ca0
        /*04b8*/ 	.word	0x000000ff
        /*04bc*/ 	.word	0x00000000
        /*04c0*/ 	.short	0x010a
        /*04c2*/ 	.byte	0x05
	.zero		1


	//   ....[58]....
        /*04c4*/ 	.word	0x00002d30
        /*04c8*/ 	.word	0x000000ff
        /*04cc*/ 	.word	0x00000000
        /*04d0*/ 	.short	0x010a
        /*04d2*/ 	.byte	0x05
	.zero		1


	//   ....[59]....
        /*04d4*/ 	.word	0x00002dc0
        /*04d8*/ 	.word	0x000000ff
        /*04dc*/ 	.word	0x00000000
        /*04e0*/ 	.short	0x010a
        /*04e2*/ 	.byte	0x05
	.zero		1


	//   ....[60]....
        /*04e4*/ 	.word	0x00002e50
        /*04e8*/ 	.word	0x000000ff
        /*04ec*/ 	.word	0x00000000
        /*04f0*/ 	.short	0x010a
        /*04f2*/ 	.byte	0x05
	.zero		1


	//   ....[61]....
        /*04f4*/ 	.word	0x00002ef0
        /*04f8*/ 	.word	0x00000000
        /*04fc*/ 	.word	0x00000000
        /*0500*/ 	.short	0x010a
        /*0502*/ 	.byte	0xff
	.zero		1


	//   ....[62]....
        /*0504*/ 	.word	0x00003010
        /*0508*/ 	.word	0x00000002
        /*050c*/ 	.word	0x00000130
        /*0510*/ 	.short	0x010a
        /*0512*/ 	.byte	0xff
	.zero		1


	//   ....[63]....
        /*0514*/ 	.word	0x00003070
        /*0518*/ 	.word	0x00000004
        /*051c*/ 	.word	0x00000000
        /*0520*/ 	.short	0x0101
        /*0522*/ 	.byte	0xff
	.zero		1


	//   ....[64]....
        /*0524*/ 	.word	0x00003090
        /*0528*/ 	.word	0x000000ff
        /*052c*/ 	.word	0x000000e0
        /*0530*/ 	.short	0x010a
        /*0532*/ 	.byte	0x04
	.zero		1


	//   ....[65]....
        /*0534*/ 	.word	0x000031b0
        /*0538*/ 	.word	0x00000002
        /*053c*/ 	.word	0x000000d0
        /*0540*/ 	.short	0x010a
        /*0542*/ 	.byte	0xff
	.zero		1


	//   ....[66]....
        /*0544*/ 	.word	0x000032c0
        /*0548*/ 	.word	0x00000002
        /*054c*/ 	.word	0x00000000
        /*0550*/ 	.short	0x0101
        /*0552*/ 	.byte	0xff
	.zero		1


	//   ....[67]....
        /*0554*/ 	.word	0x00003350
        /*0558*/ 	.word	0x000000ff
        /*055c*/ 	.word	0x000000e0
        /*0560*/ 	.short	0x0106
        /*0562*/ 	.byte	0x04
	.zero		1


	//   ....[68]....
        /*0564*/ 	.word	0x00003370
        /*0568*/ 	.word	0x000000ff
        /*056c*/ 	.word	0x000000e0
        /*0570*/ 	.short	0x010a
        /*0572*/ 	.byte	0x04
	.zero		1


	//   ....[69]....
        /*0574*/ 	.word	0x00003400
        /*0578*/ 	.word	0x000000ff
        /*057c*/ 	.word	0x000000e0
        /*0580*/ 	.short	0x0106
        /*0582*/ 	.byte	0x07
	.zero		1


	//   ....[70]....
        /*0584*/ 	.word	0x00003440
        /*0588*/ 	.word	0x00000000
        /*058c*/ 	.word	0x000000e0
        /*0590*/ 	.short	0x010a
        /*0592*/ 	.byte	0xff
	.zero		1


	//   ....[71]....
        /*0594*/ 	.word	0x00003680
        /*0598*/ 	.word	0x000000ff
        /*059c*/ 	.word	0x00000008
        /*05a0*/ 	.short	0x010a
        /*05a2*/ 	.byte	0x05
	.zero		1


	//   ....[72]....
        /*05a4*/ 	.word	0x000036a0
        /*05a8*/ 	.word	0x000000ff
        /*05ac*/ 	.word	0x00000008
        /*05b0*/ 	.short	0x010a
        /*05b2*/ 	.byte	0x05
	.zero		1


	//   ....[73]....
        /*05b4*/ 	.word	0x00003830
        /*05b8*/ 	.word	0x000000ff
        /*05bc*/ 	.word	0x00000008
        /*05c0*/ 	.short	0x010a
        /*05c2*/ 	.byte	0x05
	.zero		1


	//   ....[74]....
        /*05c4*/ 	.word	0x00003850
        /*05c8*/ 	.word	0x000000ff
        /*05cc*/ 	.word	0x00000008
        /*05d0*/ 	.short	0x010a
        /*05d2*/ 	.byte	0x05
	.zero		1


	//   ....[75]....
        /*05d4*/ 	.word	0x00003910
        /*05d8*/ 	.word	0x000000ff
        /*05dc*/ 	.word	0x00000000
        /*05e0*/ 	.short	0x0101
        /*05e2*/ 	.byte	0x04
	.zero		1


	//   ....[76]....
        /*05e4*/ 	.word	0x00003c50
        /*05e8*/ 	.word	0x00000000
        /*05ec*/ 	.word	0x000000d0
        /*05f0*/ 	.short	0x010a
        /*05f2*/ 	.byte	0xff
	.zero		1


	//   ....[77]....
        /*05f4*/ 	.word	0x00003d10
        /*05f8*/ 	.word	0x00000000
        /*05fc*/ 	.word	0x00000000
        /*0600*/ 	.short	0x0101
        /*0602*/ 	.byte	0xff
	.zero		1


	//   ....[78]....
        /*0604*/ 	.word	0x00003dd0
        /*0608*/ 	.word	0x000000ff
        /*060c*/ 	.word	0x00000000
        /*0610*/ 	.short	0x010a
        /*0612*/ 	.byte	0x04
	.zero		1


	//   ....[79]....
        /*0614*/ 	.word	0x00003de0
        /*0618*/ 	.word	0x000000ff
        /*061c*/ 	.word	0x00000110
        /*0620*/ 	.short	0x010a
        /*0622*/ 	.byte	0x1f
	.zero		1


	//   ....[80]....
        /*0624*/ 	.word	0x00003e90
        /*0628*/ 	.word	0x000000ff
        /*062c*/ 	.word	0x00000000
        /*0630*/ 	.short	0x010a
        /*0632*/ 	.byte	0x05
	.zero		1


	//   ....[81]....
        /*0634*/ 	.word	0x00003fc0
        /*0638*/ 	.word	0x000000ff
        /*063c*/ 	.word	0x00000000
        /*0640*/ 	.short	0x010a
        /*0642*/ 	.byte	0x04
	.zero		1


	//   ....[82]....
        /*0644*/ 	.word	0x000042c0
        /*0648*/ 	.word	0x000000ff
        /*064c*/ 	.word	0x00000000
        /*0650*/ 	.short	0x010a
        /*0652*/ 	.byte	0x04
	.zero		1


	//   ....[83]....
        /*0654*/ 	.word	0x00004350
        /*0658*/ 	.word	0x000000ff
        /*065c*/ 	.word	0x00000000
        /*0660*/ 	.short	0x010a
        /*0662*/ 	.byte	0x05
	.zero		1


	//   ....[84]....
        /*0664*/ 	.word	0x000043e0
        /*0668*/ 	.word	0x000000ff
        /*066c*/ 	.word	0x00000000
        /*0670*/ 	.short	0x010a
        /*0672*/ 	.byte	0x05
	.zero		1


	//   ....[85]....
        /*0674*/ 	.word	0x00004480
        /*0678*/ 	.word	0x00000000
        /*067c*/ 	.word	0x00000000
        /*0680*/ 	.short	0x010a
        /*0682*/ 	.byte	0xff
	.zero		1


	//   ....[86]....
        /*0684*/ 	.word	0x000044c0
        /*0688*/ 	.word	0x00000000
        /*068c*/ 	.word	0x00000000
        /*0690*/ 	.short	0x010a
        /*0692*/ 	.byte	0xff
	.zero		1


	//   ....[87]....
        /*0694*/ 	.word	0x00004530
        /*0698*/ 	.word	0x000000ff
        /*069c*/ 	.word	0x00000000
        /*06a0*/ 	.short	0x0101
        /*06a2*/ 	.byte	0x04
	.zero		1


	//   ....[88]....
        /*06a4*/ 	.word	0x00004570
        /*06a8*/ 	.word	0x000000ff
        /*06ac*/ 	.word	0x00000150
        /*06b0*/ 	.short	0x010a
        /*06b2*/ 	.byte	0x1a
	.zero		1


	//   ....[89]....
        /*06b4*/ 	.word	0x000045c0
        /*06b8*/ 	.word	0x000000ff
        /*06bc*/ 	.word	0x00000000
        /*06c0*/ 	.short	0x0101
        /*06c2*/ 	.byte	0x04
	.zero		1


	//   ....[90]....
        /*06c4*/ 	.word	0x00004a90
        /*06c8*/ 	.word	0x0000000c
        /*06cc*/ 	.word	0x000000d0
        /*06d0*/ 	.short	0x010a
        /*06d2*/ 	.byte	0xff
	.zero		1


	//   ....[91]....
        /*06d4*/ 	.word	0x00004c00
        /*06d8*/ 	.word	0x00000000
        /*06dc*/ 	.word	0x00000000
        /*06e0*/ 	.short	0x0101
        /*06e2*/ 	.byte	0xff
	.zero		1


	//   ....[92]....
        /*06e4*/ 	.word	0x00005090
        /*06e8*/ 	.word	0x000000ff
        /*06ec*/ 	.word	0x000000c8
        /*06f0*/ 	.short	0x010a
        /*06f2*/ 	.byte	0x15
	.zero		1


	//   ....[93]....
        /*06f4*/ 	.word	0x00005210
        /*06f8*/ 	.word	0x000000ff
        /*06fc*/ 	.word	0x000000a0
        /*0700*/ 	.short	0x010a
        /*0702*/ 	.byte	0x15
	.zero		1


	//   ....[94]....
        /*0704*/ 	.word	0x00005400
        /*0708*/ 	.word	0x000000ff
        /*070c*/ 	.word	0x00000080
        /*0710*/ 	.short	0x010b
        /*0712*/ 	.byte	0x15
	.zero		1


	//   ....[95]....
        /*0714*/ 	.word	0x00005410
        /*0718*/ 	.word	0x000000ff
        /*071c*/ 	.word	0x00000000
        /*0720*/ 	.short	0x0101
        /*0722*/ 	.byte	0x2e
	.zero		1


	//   ....[96]....
        /*0724*/ 	.word	0x00005420
        /*0728*/ 	.word	0x000000ff
        /*072c*/ 	.word	0x000000a8
        /*0730*/ 	.short	0x010a
        /*0732*/ 	.byte	0x15
	.zero		1


	//   ....[97]....
        /*0734*/ 	.word	0x000055d0
        /*0738*/ 	.word	0x000000ff
        /*073c*/ 	.word	0x00000088
        /*0740*/ 	.short	0x010b
        /*0742*/ 	.byte	0x15
	.zero		1


	//   ....[98]....
        /*0744*/ 	.word	0x000055e0
        /*0748*/ 	.word	0x000000ff
        /*074c*/ 	.word	0x00000000
        /*0750*/ 	.short	0x0101
        /*0752*/ 	.byte	0x27
	.zero		1


	//   ....[99]....
        /*0754*/ 	.word	0x000055f0
        /*0758*/ 	.word	0x000000ff
        /*075c*/ 	.word	0x000000b0
        /*0760*/ 	.short	0x010a
        /*0762*/ 	.byte	0x15
	.zero		1


	//   ....[100]....
        /*0764*/ 	.word	0x000057a0
        /*0768*/ 	.word	0x000000ff
        /*076c*/ 	.word	0x00000090
        /*0770*/ 	.short	0x010b
        /*0772*/ 	.byte	0x15
	.zero		1


	//   ....[101]....
        /*0774*/ 	.word	0x000057b0
        /*0778*/ 	.word	0x000000ff
        /*077c*/ 	.word	0x00000000
        /*0780*/ 	.short	0x0101
        /*0782*/ 	.byte	0x26
	.zero		1


	//   ....[102]....
        /*0784*/ 	.word	0x000057c0
        /*0788*/ 	.word	0x000000ff
        /*078c*/ 	.word	0x000000b8
        /*0790*/ 	.short	0x010a
        /*0792*/ 	.byte	0x15
	.zero		1


	//   ....[103]....
        /*0794*/ 	.word	0x00005a00
        /*0798*/ 	.word	0x000000ff
        /*079c*/ 	.word	0x00000098
        /*07a0*/ 	.short	0x010b
        /*07a2*/ 	.byte	0x15
	.zero		1


	//   ....[104]....
        /*07a4*/ 	.word	0x00005a10
        /*07a8*/ 	.word	0x000000ff
        /*07ac*/ 	.word	0x00000000
        /*07b0*/ 	.short	0x0101
        /*07b2*/ 	.byte	0x25
	.zero		1


	//   ....[105]....
        /*07b4*/ 	.word	0x00005a50
        /*07b8*/ 	.word	0x000000ff
        /*07bc*/ 	.word	0x000000a0
        /*07c0*/ 	.short	0x010a
        /*07c2*/ 	.byte	0x15
	.zero		1


	//   ....[106]....
        /*07c4*/ 	.word	0x00005a70
        /*07c8*/ 	.word	0x000000ff
        /*07cc*/ 	.word	0x000000a8
        /*07d0*/ 	.short	0x010a
        /*07d2*/ 	.byte	0x15
	.zero		1


	//   ....[107]....
        /*07d4*/ 	.word	0x00005a90
        /*07d8*/ 	.word	0x000000ff
        /*07dc*/ 	.word	0x000000b0
        /*07e0*/ 	.short	0x010a
        /*07e2*/ 	.byte	0x15
	.zero		1


	//   ....[108]....
        /*07e4*/ 	.word	0x00005ad0
        /*07e8*/ 	.word	0x00000000
        /*07ec*/ 	.word	0x000000b8
        /*07f0*/ 	.short	0x010a
        /*07f2*/ 	.byte	0xff
	.zero		1


	//   ....[109]....
        /*07f4*/ 	.word	0x00005df0
        /*07f8*/ 	.word	0x00000003
        /*07fc*/ 	.word	0x000000d0
        /*0800*/ 	.short	0x010a
        /*0802*/ 	.byte	0xff
	.zero		1


	//   ....[110]....
        /*0804*/ 	.word	0x00005f70
        /*0808*/ 	.word	0x00000000
        /*080c*/ 	.word	0x00000000
        /*0810*/ 	.short	0x0101
        /*0812*/ 	.byte	0xff
	.zero		1


	//   ....[111]....
        /*0814*/ 	.word	0x00006a60
        /*0818*/ 	.word	0x00000005
        /*081c*/ 	.word	0x00000080
        /*0820*/ 	.short	0x010a
        /*0822*/ 	.byte	0xff
	.zero		1


	//   ....[112]....
        /*0824*/ 	.word	0x00006a80
        /*0828*/ 	.word	0x0000005c
        /*082c*/ 	.word	0x000000f0
        /*0830*/ 	.short	0x010a
        /*0832*/ 	.byte	0xff
	.zero		1


	//   ....[113]....
        /*0834*/ 	.word	0x00006bc0
        /*0838*/ 	.word	0x00000005
        /*083c*/ 	.word	0x00000080
        /*0840*/ 	.short	0x010a
        /*0842*/ 	.byte	0xff
	.zero		1


	//   ....[114]....
        /*0844*/ 	.word	0x00006cf0
        /*0848*/ 	.word	0x00000000
        /*084c*/ 	.word	0x00000000
        /*0850*/ 	.short	0x0101
        /*0852*/ 	.byte	0xff
	.zero		1


	//   ....[115]....
        /*0854*/ 	.word	0x00006d50
        /*0858*/ 	.word	0x0000005c
        /*085c*/ 	.word	0x000000f0
        /*0860*/ 	.short	0x010a
        /*0862*/ 	.byte	0xff
	.zero		1


	//   ....[116]....
        /*0864*/ 	.word	0x000078f0
        /*0868*/ 	.word	0x00000070
        /*086c*/ 	.word	0x00000080
        /*0870*/ 	.short	0x010a
        /*0872*/ 	.byte	0xff
	.zero		1


	//   ....[117]....
        /*0874*/ 	.word	0x000079c0
        /*0878*/ 	.word	0x00000070
        /*087c*/ 	.word	0x00000080
        /*0880*/ 	.short	0x010a
        /*0882*/ 	.byte	0xff
	.zero		1


	//   ....[118]....
        /*0884*/ 	.word	0x00007af0
        /*0888*/ 	.word	0x00000000
        /*088c*/ 	.word	0x00000000
        /*0890*/ 	.short	0x0101
        /*0892*/ 	.byte	0xff
	.zero		1


	//   ....[119]....
        /*0894*/ 	.word	0x00008680
        /*0898*/ 	.word	0x00000070
        /*089c*/ 	.word	0x00000080
        /*08a0*/ 	.short	0x010a
        /*08a2*/ 	.byte	0xff
	.zero		1


	//   ....[120]....
        /*08a4*/ 	.word	0x00008750
        /*08a8*/ 	.word	0x00000070
        /*08ac*/ 	.word	0x00000080
        /*08b0*/ 	.short	0x010a
        /*08b2*/ 	.byte	0xff
	.zero		1


	//   ....[121]....
        /*08b4*/ 	.word	0x00008880
        /*08b8*/ 	.word	0x00000000
        /*08bc*/ 	.word	0x00000000
        /*08c0*/ 	.short	0x0101
        /*08c2*/ 	.byte	0xff
	.zero		1


	//   ....[122]....
        /*08c4*/ 	.word	0x00009430
        /*08c8*/ 	.word	0x00000067
        /*08cc*/ 	.word	0x00000080
        /*08d0*/ 	.short	0x010a
        /*08d2*/ 	.byte	0xff
	.zero		1


	//   ....[123]....
        /*08d4*/ 	.word	0x00009500
        /*08d8*/ 	.word	0x00000067
        /*08dc*/ 	.word	0x00000080
        /*08e0*/ 	.short	0x010a
        /*08e2*/ 	.byte	0xff
	.zero		1


	//   ....[124]....
        /*08e4*/ 	.word	0x00009630
        /*08e8*/ 	.word	0x00000000
        /*08ec*/ 	.word	0x00000000
        /*08f0*/ 	.short	0x0101
        /*08f2*/ 	.byte	0xff
	.zero		1


	//   ....[125]....
        /*08f4*/ 	.word	0x00009910
        /*08f8*/ 	.word	0x0000005c
        /*08fc*/ 	.word	0x00000000
        /*0900*/ 	.short	0x0101
        /*0902*/ 	.byte	0xff
	.zero		1


	//   ....[126]....
        /*0904*/ 	.word	0x0000a2c0
        /*0908*/ 	.word	0x00000000
        /*090c*/ 	.word	0x00000140
        /*0910*/ 	.short	0x010a
        /*0912*/ 	.byte	0xff
	.zero		1


	//   ....[127]....
        /*0914*/ 	.word	0x0000a320
        /*0918*/ 	.word	0x00000000
        /*091c*/ 	.word	0x00000040
        /*0920*/ 	.short	0x010a
        /*0922*/ 	.byte	0xff
	.zero		1


	//   ....[128]....
        /*0924*/ 	.word	0x0000a380
        /*0928*/ 	.word	0x00000000
        /*092c*/ 	.word	0x00000040
        /*0930*/ 	.short	0x010a
        /*0932*/ 	.byte	0xff
	.zero		1


	//   ....[129]....
        /*0934*/ 	.word	0x0000a3d0
        /*0938*/ 	.word	0x00000003
        /*093c*/ 	.word	0x000000d0
        /*0940*/ 	.short	0x010a
        /*0942*/ 	.byte	0xff
	.zero		1


	//   ....[130]....
        /*0944*/ 	.word	0x0000a430
        /*0948*/ 	.word	0x00000000
        /*094c*/ 	.word	0x00000000
        /*0950*/ 	.short	0x010a
        /*0952*/ 	.byte	0xff
	.zero		1


	//   ....[131]....
        /*0954*/ 	.word	0x0000a490
        /*0958*/ 	.word	0x00000000
        /*095c*/ 	.word	0x00000000
        /*0960*/ 	.short	0x010a
        /*0962*/ 	.byte	0xff
	.zero		1


	//   ....[132]....
        /*0964*/ 	.word	0x0000a4f0
        /*0968*/ 	.word	0x00000000
        /*096c*/ 	.word	0x00000000
        /*0970*/ 	.short	0x010a
        /*0972*/ 	.byte	0xff
	.zero		1


	//   ....[133]....
        /*0974*/ 	.word	0x0000a550
        /*0978*/ 	.word	0x00000000
        /*097c*/ 	.word	0x00000000
        /*0980*/ 	.short	0x010a
        /*0982*/ 	.byte	0xff
	.zero		1


	//   ....[134]....
        /*0984*/ 	.word	0x0000a5b0
        /*0988*/ 	.word	0x00000000
        /*098c*/ 	.word	0x00000000
        /*0990*/ 	.short	0x010a
        /*0992*/ 	.byte	0xff
	.zero		1


	//   ....[135]....
        /*0994*/ 	.word	0x0000a610
        /*0998*/ 	.word	0x00000000
        /*099c*/ 	.word	0x00000000
        /*09a0*/ 	.short	0x010a
        /*09a2*/ 	.byte	0xff
	.zero		1


	//   ....[136]....
        /*09a4*/ 	.word	0x0000a670
        /*09a8*/ 	.word	0x00000000
        /*09ac*/ 	.word	0x00000000
        /*09b0*/ 	.short	0x010a
        /*09b2*/ 	.byte	0xff
	.zero		1


	//   ....[137]....
        /*09b4*/ 	.word	0x0000a6c0
        /*09b8*/ 	.word	0x00000002
        /*09bc*/ 	.word	0x00000130
        /*09c0*/ 	.short	0x010a
        /*09c2*/ 	.byte	0xff
	.zero		1


	//   ....[138]....
        /*09c4*/ 	.word	0x0000a720
        /*09c8*/ 	.word	0x00000002
        /*09cc*/ 	.word	0x000000e0
        /*09d0*/ 	.short	0x010a
        /*09d2*/ 	.byte	0xff
	.zero		1


	//   ....[139]....
        /*09d4*/ 	.word	0x0000a770
        /*09d8*/ 	.word	0x00000002
        /*09dc*/ 	.word	0x000000d0
        /*09e0*/ 	.short	0x010a
        /*09e2*/ 	.byte	0xff
	.zero		1


	//   ....[140]....
        /*09e4*/ 	.word	0x0000a7d0
        /*09e8*/ 	.word	0x00000000
        /*09ec*/ 	.word	0x000000e0
        /*09f0*/ 	.short	0x010a
        /*09f2*/ 	.byte	0xff
	.zero		1


	//   ....[141]....
        /*09f4*/ 	.word	0x0000a830
        /*09f8*/ 	.word	0x00000000
        /*09fc*/ 	.word	0x00000008
        /*0a00*/ 	.short	0x010a
        /*0a02*/ 	.byte	0xff
	.zero		1


	//   ....[142]....
        /*0a04*/ 	.word	0x0000a910
        /*0a08*/ 	.word	0x00000000
        /*0a0c*/ 	.word	0x00000008
        /*0a10*/ 	.short	0x010a
        /*0a12*/ 	.byte	0xff
	.zero		1


	//   ....[143]....
        /*0a14*/ 	.word	0x0000a960
        /*0a18*/ 	.word	0x00000000
        /*0a1c*/ 	.word	0x000000d0
        /*0a20*/ 	.short	0x010a
        /*0a22*/ 	.byte	0xff
	.zero		1


	//   ....[144]....
        /*0a24*/ 	.word	0x0000a9c0
        /*0a28*/ 	.word	0x00000000
        /*0a2c*/ 	.word	0x00000110
        /*0a30*/ 	.short	0x010a
        /*0a32*/ 	.byte	0xff
	.zero		1


	//   ....[145]....
        /*0a34*/ 	.word	0x0000aa20
        /*0a38*/ 	.word	0x00000000
        /*0a3c*/ 	.word	0x00000000
        /*0a40*/ 	.short	0x010a
        /*0a42*/ 	.byte	0xff
	.zero		1


	//   ....[146]....
        /*0a44*/ 	.word	0x0000aa80
        /*0a48*/ 	.word	0x00000000
        /*0a4c*/ 	.word	0x00000000
        /*0a50*/ 	.short	0x010a
        /*0a52*/ 	.byte	0xff
	.zero		1


	//   ....[147]....
        /*0a54*/ 	.word	0x0000aae0
        /*0a58*/ 	.word	0x00000000
        /*0a5c*/ 	.word	0x00000000
        /*0a60*/ 	.short	0x010a
        /*0a62*/ 	.byte	0xff
	.zero		1


	//   ....[148]....
        /*0a64*/ 	.word	0x0000ab40
        /*0a68*/ 	.word	0x00000000
        /*0a6c*/ 	.word	0x00000000
        /*0a70*/ 	.short	0x010a
        /*0a72*/ 	.byte	0xff
	.zero		1


	//   ....[149]....
        /*0a74*/ 	.word	0x0000aba0
        /*0a78*/ 	.word	0x00000000
        /*0a7c*/ 	.word	0x00000150
        /*0a80*/ 	.short	0x010a
        /*0a82*/ 	.byte	0xff
	.zero		1


	//   ....[150]....
        /*0a84*/ 	.word	0x0000abf0
        /*0a88*/ 	.word	0x0000000c
        /*0a8c*/ 	.word	0x000000d0
        /*0a90*/ 	.short	0x010a
        /*0a92*/ 	.byte	0xff
	.zero		1


	//   ....[151]....
        /*0a94*/ 	.word	0x0000ac50
        /*0a98*/ 	.word	0x00000000
        /*0a9c*/ 	.word	0x000000c8
        /*0aa0*/ 	.short	0x010a
        /*0aa2*/ 	.byte	0xff
	.zero		1


	//   ....[152]....
        /*0aa4*/ 	.word	0x0000acb0
        /*0aa8*/ 	.word	0x00000000
        /*0aac*/ 	.word	0x000000a0
        /*0ab0*/ 	.short	0x010a
        /*0ab2*/ 	.byte	0xff
	.zero		1


	//   ....[153]....
        /*0ab4*/ 	.word	0x0000ad10
        /*0ab8*/ 	.word	0x00000000
        /*0abc*/ 	.word	0x000000a8
        /*0ac0*/ 	.short	0x010a
        /*0ac2*/ 	.byte	0xff
	.zero		1


	//   ....[154]....
        /*0ac4*/ 	.word	0x0000ad70
        /*0ac8*/ 	.word	0x00000000
        /*0acc*/ 	.word	0x000000b0
        /*0ad0*/ 	.short	0x010a
        /*0ad2*/ 	.byte	0xff
	.zero		1


	//   ....[155]....
        /*0ad4*/ 	.word	0x0000add0
        /*0ad8*/ 	.word	0x00000000
        /*0adc*/ 	.word	0x000000b8
        /*0ae0*/ 	.short	0x010a
        /*0ae2*/ 	.byte	0xff
	.zero		1


	//   ....[156]....
        /*0ae4*/ 	.word	0x0000ae30
        /*0ae8*/ 	.word	0x00000000
        /*0aec*/ 	.word	0x000000a0
        /*0af0*/ 	.short	0x010a
        /*0af2*/ 	.byte	0xff
	.zero		1


	//   ....[157]....
        /*0af4*/ 	.word	0x0000ae90
        /*0af8*/ 	.word	0x00000000
        /*0afc*/ 	.word	0x000000a8
        /*0b00*/ 	.short	0x010a
        /*0b02*/ 	.byte	0xff
	.zero		1


	//   ....[158]....
        /*0b04*/ 	.word	0x0000aef0
        /*0b08*/ 	.word	0x00000000
        /*0b0c*/ 	.word	0x000000b0
        /*0b10*/ 	.short	0x010a
        /*0b12*/ 	.byte	0xff
	.zero		1


	//   ....[159]....
        /*0b14*/ 	.word	0x0000af40
        /*0b18*/ 	.word	0x00000003
        /*0b1c*/ 	.word	0x000000d0
        /*0b20*/ 	.short	0x010a
        /*0b22*/ 	.byte	0xff
	.zero		1


	//   ....[160]....
        /*0b24*/ 	.word	0x0000af90
        /*0b28*/ 	.word	0x00000005
        /*0b2c*/ 	.word	0x00000080
        /*0b30*/ 	.short	0x010a
        /*0b32*/ 	.byte	0xff
	.zero		1


	//   ....[161]....
        /*0b34*/ 	.word	0x0000afe0
        /*0b38*/ 	.word	0x0000005c
        /*0b3c*/ 	.word	0x000000f0
        /*0b40*/ 	.short	0x010a
        /*0b42*/ 	.byte	0xff
	.zero		1


	//   ....[162]....
        /*0b44*/ 	.word	0x0000b030
        /*0b48*/ 	.word	0x00000070
        /*0b4c*/ 	.word	0x00000080
        /*0b50*/ 	.short	0x010a
        /*0b52*/ 	.byte	0xff
	.zero		1


	//   ....[163]....
        /*0b54*/ 	.word	0x0000b080
        /*0b58*/ 	.word	0x00000070
        /*0b5c*/ 	.word	0x00000080
        /*0b60*/ 	.short	0x010a
        /*0b62*/ 	.byte	0xff
	.zero		1


	//   ....[164]....
        /*0b64*/ 	.word	0x0000b0d0
        /*0b68*/ 	.word	0x00000067
        /*0b6c*/ 	.word	0x00000080
        /*0b70*/ 	.short	0x010a
        /*0b72*/ 	.byte	0xff
	.zero		1


	//----- nvinfo : EIATTR_NUM_MBARRIERS
	.align		4
.L_48:
        /*0b74*/ 	.byte	0x03, 0x38
        /*0b76*/ 	.short	0x002b


	//----- nvinfo : EIATTR_EXIT_INSTR_OFFSETS
	.align		4
        /*0b78*/ 	.byte	0x04, 0x1c
        /*0b7a*/ 	.short	(.L_50 - .L_49)


	//   ....[0]....
.L_49:
        /*0b7c*/ 	.word	0x00002f20


	//   ....[1]....
        /*0b80*/ 	.word	0x00003410


	//   ....[2]....
        /*0b84*/ 	.word	0x00003470


	//   ....[3]....
        /*0b88*/ 	.word	0x000047f0


	//   ....[4]....
        /*0b8c*/ 	.word	0x00005b00


	//   ....[5]....
        /*0b90*/ 	.word	0x00005b40


	//   ....[6]....
        /*0b94*/ 	.word	0x0000a2b0


	//----- nvinfo : EIATTR_MAX_THREADS
	.align		4
.L_50:
        /*0b98*/ 	.byte	0x04, 0x05
        /*0b9a*/ 	.short	(.L_52 - .L_51)
.L_51:
        /*0b9c*/ 	.word	0x00000100
        /*0ba0*/ 	.word	0x00000001
        /*0ba4*/ 	.word	0x00000001


	//----- nvinfo : EIATTR_CRS_STACK_SIZE
	.align		4
.L_52:
        /*0ba8*/ 	.byte	0x04, 0x1e
        /*0baa*/ 	.short	(.L_54 - .L_53)
.L_53:
        /*0bac*/ 	.word	0x00000000


	//----- nvinfo : EIATTR_CBANK_PARAM_SIZE
	.align		4
.L_54:
        /*0bb0*/ 	.byte	0x03, 0x19
        /*0bb2*/ 	.short	0x0800


	//----- nvinfo : EIATTR_PARAM_CBANK
	.align		4
        /*0bb4*/ 	.byte	0x04, 0x0a
        /*0bb6*/ 	.short	(.L_56 - .L_55)
	.align		4
.L_55:
        /*0bb8*/ 	.word	index@(.nv.constant0._ZN7cutlass13device_kernelINS_4gemm6kernel13GemmUniversalIN4cute5tupleIJiiiiEEENS1_10collective13CollectiveMmaINS1_35MainloopSm100TmaUmmaWarpSpecializedILi8ELi2ELi4ENS5_IJNS4_1CILi4EEENSA_ILi2EEENSA_ILi1EEEEEEEENS5_IJNSA_ILi128EEENSA_ILi256EEESG_EEENS_12float_e5m2_tENS5_IJlSD_lEEESJ_SK_NS4_8TiledMMAINS4_8MMA_AtomIJNS4_10MMA_TraitsINS4_25SM100_MMA_F8F6F4_2x1SM_SSEJSJ_SJ_fSG_SH_NS4_17integral_constantINS4_4UMMA5MajorELSR_0EEESS_NSP_INSQ_7ScaleInELST_0EEESU_EEEEEENS4_6LayoutINS5_IJSD_SD_SD_EEENS5_IJNSA_ILi0EEESZ_SZ_EEEEENS5_IJNS4_10UnderscoreES12_S12_EEEEENS4_28SM100_TMA_2SM_LOAD_MULTICASTENS4_14ComposedLayoutINS4_7SwizzleILi3ELi4ELi3EEENS4_18smem_ptr_flag_bitsILi8EEENSX_INS5_IJNSA_ILi8EEESG_EEENS5_IJSG_SD_EEEEEEEvNS4_8identityES15_S1F_vS1G_EENS_8epilogue10collective18CollectiveEpilogueINS1I_23Sm100TmaWarpSpecializedILi4ELi2ELi32ELb0ELb0EEEJNS5_IJNSA_ILi64EEESH_SG_EEENS5_IJNSX_IS1N_SD_EENSX_INS5_IJNSA_ILi32EEESC_EEENS5_IJSD_SG_EEEEEEEESJ_SK_SJ_SK_NS1I_6fusion15FusionCallbacksIS1M_NS1V_17LinearCombinationISJ_fSJ_fLNS_15FloatRoundStyleE2EEES1O_S1U_JEEENS4_5SM1004TMEM4LOAD26SM100_TMEM_LOAD_32dp32b32xENS4_13SM90_TMA_LOADENS16_INS17_ILi1ELi4ELi3EEES1A_NSX_INS5_IJS1B_S1Q_EEENS5_IJS1Q_SD_EEEEEEENS4_39AutoVectorizingCopyWithAssumedAlignmentILi128EEENS4_14SM90_TMA_STOREES2A_S2C_S2C_EEEvvEEEEvNT_6ParamsE)
        /*0bbc*/ 	.short	0x0380
        /*0bbe*/ 	.short	0x0800


	//----- nvinfo : EIATTR_SW_WAR
	.align		4
.L_56:
        /*0bc0*/ 	.byte	0x04, 0x36
        /*0bc2*/ 	.short	(.L_58 - .L_57)
.L_57:
        /*0bc4*/ 	.word	0x00000008
.L_58:


//--------------------- .nv.callgraph             --------------------------
	.section	.nv.callgraph,"",@"SHT_CUDA_CALLGRAPH"
	.align	4
	.sectionentsize	8
	.align		4
        /*0000*/ 	.word	0x00000000
	.align		4
        /*0004*/ 	.word	0xffffffff
	.align		4
        /*0008*/ 	.word	index@(_ZN7cutlass13device_kernelINS_4gemm6kernel13GemmUniversalIN4cute5tupleIJiiiiEEENS1_10collective13CollectiveMmaINS1_35MainloopSm100TmaUmmaWarpSpecializedILi8ELi2ELi4ENS5_IJNS4_1CILi4EEENSA_ILi2EEENSA_ILi1EEEEEEEENS5_IJNSA_ILi128EEENSA_ILi256EEESG_EEENS_12float_e5m2_tENS5_IJlSD_lEEESJ_SK_NS4_8TiledMMAINS4_8MMA_AtomIJNS4_10MMA_TraitsINS4_25SM100_MMA_F8F6F4_2x1SM_SSEJSJ_SJ_fSG_SH_NS4_17integral_constantINS4_4UMMA5MajorELSR_0EEESS_NSP_INSQ_7ScaleInELST_0EEESU_EEEEEENS4_6LayoutINS5_IJSD_SD_SD_EEENS5_IJNSA_ILi0EEESZ_SZ_EEEEENS5_IJNS4_10UnderscoreES12_S12_EEEEENS4_28SM100_TMA_2SM_LOAD_MULTICASTENS4_14ComposedLayoutINS4_7SwizzleILi3ELi4ELi3EEENS4_18smem_ptr_flag_bitsILi8EEENSX_INS5_IJNSA_ILi8EEESG_EEENS5_IJSG_SD_EEEEEEEvNS4_8identityES15_S1F_vS1G_EENS_8epilogue10collective18CollectiveEpilogueINS1I_23Sm100TmaWarpSpecializedILi4ELi2ELi32ELb0ELb0EEEJNS5_IJNSA_ILi64EEESH_SG_EEENS5_IJNSX_IS1N_SD_EENSX_INS5_IJNSA_ILi32EEESC_EEENS5_IJSD_SG_EEEEEEEESJ_SK_SJ_SK_NS1I_6fusion15FusionCallbacksIS1M_NS1V_17LinearCombinationISJ_fSJ_fLNS_15FloatRoundStyleE2EEES1O_S1U_JEEENS4_5SM1004TMEM4LOAD26SM100_TMEM_LOAD_32dp32b32xENS4_13SM90_TMA_LOADENS16_INS17_ILi1ELi4ELi3EEES1A_NSX_INS5_IJS1B_S1Q_EEENS5_IJS1Q_SD_EEEEEEENS4_39AutoVectorizingCopyWithAssumedAlignmentILi128EEENS4_14SM90_TMA_STOREES2A_S2C_S2C_EEEvvEEEEvNT_6ParamsE)
	.align		4
        /*000c*/ 	.word	index@(__assertfail)
	.align		4
        /*0010*/ 	.word	0x00000000
	.align		4
        /*0014*/ 	.word	0xfffffffe
	.align		4
        /*0018*/ 	.word	0x00000000
	.align		4
        /*001c*/ 	.word	0xfffffffd
	.align		4
        /*0020*/ 	.word	0x00000000
	.align		4
        /*0024*/ 	.word	0xfffffffc


//--------------------- .nv.constant4             --------------------------
	.section	.nv.constant4,"a",@progbits
	.align	8
	.align		8
.nv.constant4:
        /*0000*/ 	.dword	__assertfail
	.align		8
        /*0008*/ 	.dword	__unnamed_1
	.align		8
        /*0010*/ 	.dword	__unnamed_2
	.align		8
        /*0018*/ 	.dword	__unnamed_3
	.align		8
        /*0020*/ 	.dword	_ZN40_INTERNAL_6d94765f_4_k_cu_2c659c2c_226944cuda3std3__45__cpo5beginE
	.align		8
        /*0028*/ 	.dword	_ZN40_INTERNAL_6d94765f_4_k_cu_2c659c2c_226944cuda3std3__45__cpo3endE
	.align		8
        /*0030*/ 	.dword	_ZN40_INTERNAL_6d94765f_4_k_cu_2c659c2c_226944cuda3std3__45__cpo6cbeginE
	.align		8
        /*0038*/ 	.dword	_ZN40_INTERNAL_6d94765f_4_k_cu_2c659c2c_226944cuda3std3__45__cpo4cendE
	.align		8
        /*0040*/ 	.dword	_ZN40_INTERNAL_6d94765f_4_k_cu_2c659c2c_226944cuda3std3__442_GLOBAL__N__6d94765f_4_k_cu_2c659c2c_226946ignoreE
	.align		8
        /*0048*/ 	.dword	_ZN40_INTERNAL_6d94765f_4_k_cu_2c659c2c_226944cuda3std3__419piecewise_constructE
	.align		8
        /*0050*/ 	.dword	_ZN40_INTERNAL_6d94765f_4_k_cu_2c659c2c_226944cuda3std3__48in_placeE
	.align		8
        /*0058*/ 	.dword	_ZN40_INTERNAL_6d94765f_4_k_cu_2c659c2c_226944cuda3std6ranges3__45__cpo4swapE
	.align		8
        /*0060*/ 	.dword	_ZN40_INTERNAL_6d94765f_4_k_cu_2c659c2c_226944cuda3std6ranges3__45__cpo9iter_moveE
	.align		8
        /*0068*/ 	.dword	_ZN40_INTERNAL_6d94765f_4_k_cu_2c659c2c_226944cute7productE
	.align		8
        /*0070*/ 	.dword	_ZN40_INTERNAL_6d94765f_4_k_cu_2c659c2c_226944cute1_E
	.align		8
        /*0078*/ 	.dword	$str$25
	.align		8
        /*0080*/ 	.dword	$str$26
	.align		8
        /*0088*/ 	.dword	$str$27
	.align		8
        /*0090*/ 	.dword	$str$28


//--------------------- .text._ZN7cutlass13device_kernelINS_4gemm6kernel13GemmUniversalIN4cute5tupleIJiiiiEEENS1_10collective13CollectiveMmaINS1_35MainloopSm100TmaUmmaWarpSpecializedILi8ELi2ELi4ENS5_IJNS4_1CILi4EEENSA_ILi2EEENSA_ILi1EEEEEEEENS5_IJNSA_ILi128EEENSA_ILi256EEESG_EEENS_12float_e5m2_tENS5_IJlSD_lEEESJ_SK_NS4_8TiledMMAINS4_8MMA_AtomIJNS4_10MMA_TraitsINS4_25SM100_MMA_F8F6F4_2x1SM_SSEJSJ_SJ_fSG_SH_NS4_17integral_constantINS4_4UMMA5MajorELSR_0EEESS_NSP_INSQ_7ScaleInELST_0EEESU_EEEEEENS4_6LayoutINS5_IJSD_SD_SD_EEENS5_IJNSA_ILi0EEESZ_SZ_EEEEENS5_IJNS4_10UnderscoreES12_S12_EEEEENS4_28SM100_TMA_2SM_LOAD_MULTICASTENS4_14ComposedLayoutINS4_7SwizzleILi3ELi4ELi3EEENS4_18smem_ptr_flag_bitsILi8EEENSX_INS5_IJNSA_ILi8EEESG_EEENS5_IJSG_SD_EEEEEEEvNS4_8identityES15_S1F_vS1G_EENS_8epilogue10collective18CollectiveEpilogueINS1I_23Sm100TmaWarpSpecializedILi4ELi2ELi32ELb0ELb0EEEJNS5_IJNSA_ILi64EEESH_SG_EEENS5_IJNSX_IS1N_SD_EENSX_INS5_IJNSA_ILi32EEESC_EEENS5_IJSD_SG_EEEEEEEESJ_SK_SJ_SK_NS1I_6fusion15FusionCallbacksIS1M_NS1V_17LinearCombinationISJ_fSJ_fLNS_15FloatRoundStyleE2EEES1O_S1U_JEEENS4_5SM1004TMEM4LOAD26SM100_TMEM_LOAD_32dp32b32xENS4_13SM90_TMA_LOADENS16_INS17_ILi1ELi4ELi3EEES1A_NSX_INS5_IJS1B_S1Q_EEENS5_IJS1Q_SD_EEEEEEENS4_39AutoVectorizingCopyWithAssumedAlignmentILi128EEENS4_14SM90_TMA_STOREES2A_S2C_S2C_EEEvvEEEEvNT_6ParamsE --------------------------
	.section	.text._ZN7cutlass13device_kernelINS_4gemm6kernel13GemmUniversalIN4cute5tupleIJiiiiEEENS1_10collective13CollectiveMmaINS1_35MainloopSm100TmaUmmaWarpSpecializedILi8ELi2ELi4ENS5_IJNS4_1CILi4EEENSA_ILi2EEENSA_ILi1EEEEEEEENS5_IJNSA_ILi128EEENSA_ILi256EEESG_EEENS_12float_e5m2_tENS5_IJlSD_lEEESJ_SK_NS4_8TiledMMAINS4_8MMA_AtomIJNS4_10MMA_TraitsINS4_25SM100_MMA_F8F6F4_2x1SM_SSEJSJ_SJ_fSG_SH_NS4_17integral_constantINS4_4UMMA5MajorELSR_0EEESS_NSP_INSQ_7ScaleInELST_0EEESU_EEEEEENS4_6LayoutINS5_IJSD_SD_SD_EEENS5_IJNSA_ILi0EEESZ_SZ_EEEEENS5_IJNS4_10UnderscoreES12_S12_EEEEENS4_28SM100_TMA_2SM_LOAD_MULTICASTENS4_14ComposedLayoutINS4_7SwizzleILi3ELi4ELi3EEENS4_18smem_ptr_flag_bitsILi8EEENSX_INS5_IJNSA_ILi8EEESG_EEENS5_IJSG_SD_EEEEEEEvNS4_8identityES15_S1F_vS1G_EENS_8epilogue10collective18CollectiveEpilogueINS1I_23Sm100TmaWarpSpecializedILi4ELi2ELi32ELb0ELb0EEEJNS5_IJNSA_ILi64EEESH_SG_EEENS5_IJNSX_IS1N_SD_EENSX_INS5_IJNSA_ILi32EEESC_EEENS5_IJSD_SG_EEEEEEEESJ_SK_SJ_SK_NS1I_6fusion15FusionCallbacksIS1M_NS1V_17LinearCombinationISJ_fSJ_fLNS_15FloatRoundStyleE2EEES1O_S1U_JEEENS4_5SM1004TMEM4LOAD26SM100_TMEM_LOAD_32dp32b32xENS4_13SM90_TMA_LOADENS16_INS17_ILi1ELi4ELi3EEES1A_NSX_INS5_IJS1B_S1Q_EEENS5_IJS1Q_SD_EEEEEEENS4_39AutoVectorizingCopyWithAssumedAlignmentILi128EEENS4_14SM90_TMA_STOREES2A_S2C_S2C_EEEvvEEEEvNT_6ParamsE,"ax",@progbits
	.align	128
.text._ZN7cutlass13device_kernelINS_4gemm6kernel13GemmUniversalIN4cute5tupleIJiiiiEEENS1_10collective13CollectiveMmaINS1_35MainloopSm100TmaUmmaWarpSpecializedILi8ELi2ELi4ENS5_IJNS4_1CILi4EEENSA_ILi2EEENSA_ILi1EEEEEEEENS5_IJNSA_ILi128EEENSA_ILi256EEESG_EEENS_12float_e5m2_tENS5_IJlSD_lEEESJ_SK_NS4_8TiledMMAINS4_8MMA_AtomIJNS4_10MMA_TraitsINS4_25SM100_MMA_F8F6F4_2x1SM_SSEJSJ_SJ_fSG_SH_NS4_17integral_constantINS4_4UMMA5MajorELSR_0EEESS_NSP_INSQ_7ScaleInELST_0EEESU_EEEEEENS4_6LayoutINS5_IJSD_SD_SD_EEENS5_IJNSA_ILi0EEESZ_SZ_EEEEENS5_IJNS4_10UnderscoreES12_S12_EEEEENS4_28SM100_TMA_2SM_LOAD_MULTICASTENS4_14ComposedLayoutINS4_7SwizzleILi3ELi4ELi3EEENS4_18smem_ptr_flag_bitsILi8EEENSX_INS5_IJNSA_ILi8EEESG_EEENS5_IJSG_SD_EEEEEEEvNS4_8identityES15_S1F_vS1G_EENS_8epilogue10collective18CollectiveEpilogueINS1I_23Sm100TmaWarpSpecializedILi4ELi2ELi32ELb0ELb0EEEJNS5_IJNSA_ILi64EEESH_SG_EEENS5_IJNSX_IS1N_SD_EENSX_INS5_IJNSA_ILi32EEESC_EEENS5_IJSD_SG_EEEEEEEESJ_SK_SJ_SK_NS1I_6fusion15FusionCallbacksIS1M_NS1V_17LinearCombinationISJ_fSJ_fLNS_15FloatRoundStyleE2EEES1O_S1U_JEEENS4_5SM1004TMEM4LOAD26SM100_TMEM_LOAD_32dp32b32xENS4_13SM90_TMA_LOADENS16_INS17_ILi1ELi4ELi3EEES1A_NSX_INS5_IJS1B_S1Q_EEENS5_IJS1Q_SD_EEEEEEENS4_39AutoVectorizingCopyWithAssumedAlignmentILi128EEENS4_14SM90_TMA_STOREES2A_S2C_S2C_EEEvvEEEEvNT_6ParamsE:
        .type           _ZN7cutlass13device_kernelINS_4gemm6kernel13GemmUniversalIN4cute5tupleIJiiiiEEENS1_10collective13CollectiveMmaINS1_35MainloopSm100TmaUmmaWarpSpecializedILi8ELi2ELi4ENS5_IJNS4_1CILi4EEENSA_ILi2EEENSA_ILi1EEEEEEEENS5_IJNSA_ILi128EEENSA_ILi256EEESG_EEENS_12float_e5m2_tENS5_IJlSD_lEEESJ_SK_NS4_8TiledMMAINS4_8MMA_AtomIJNS4_10MMA_TraitsINS4_25SM100_MMA_F8F6F4_2x1SM_SSEJSJ_SJ_fSG_SH_NS4_17integral_constantINS4_4UMMA5MajorELSR_0EEESS_NSP_INSQ_7ScaleInELST_0EEESU_EEEEEENS4_6LayoutINS5_IJSD_SD_SD_EEENS5_IJNSA_ILi0EEESZ_SZ_EEEEENS5_IJNS4_10UnderscoreES12_S12_EEEEENS4_28SM100_TMA_2SM_LOAD_MULTICASTENS4_14ComposedLayoutINS4_7SwizzleILi3ELi4ELi3EEENS4_18smem_ptr_flag_bitsILi8EEENSX_INS5_IJNSA_ILi8EEESG_EEENS5_IJSG_SD_EEEEEEEvNS4_8identityES15_S1F_vS1G_EENS_8epilogue10collective18CollectiveEpilogueINS1I_23Sm100TmaWarpSpecializedILi4ELi2ELi32ELb0ELb0EEEJNS5_IJNSA_ILi64EEESH_SG_EEENS5_IJNSX_IS1N_SD_EENSX_INS5_IJNSA_ILi32EEESC_EEENS5_IJSD_SG_EEEEEEEESJ_SK_SJ_SK_NS1I_6fusion15FusionCallbacksIS1M_NS1V_17LinearCombinationISJ_fSJ_fLNS_15FloatRoundStyleE2EEES1O_S1U_JEEENS4_5SM1004TMEM4LOAD26SM100_TMEM_LOAD_32dp32b32xENS4_13SM90_TMA_LOADENS16_INS17_ILi1ELi4ELi3EEES1A_NSX_INS5_IJS1B_S1Q_EEENS5_IJS1Q_SD_EEEEEEENS4_39AutoVectorizingCopyWithAssumedAlignmentILi128EEENS4_14SM90_TMA_STOREES2A_S2C_S2C_EEEvvEEEEvNT_6ParamsE,@function
        .size           _ZN7cutlass13device_kernelINS_4gemm6kernel13GemmUniversalIN4cute5tupleIJiiiiEEENS1_10collective13CollectiveMmaINS1_35MainloopSm100TmaUmmaWarpSpecializedILi8ELi2ELi4ENS5_IJNS4_1CILi4EEENSA_ILi2EEENSA_ILi1EEEEEEEENS5_IJNSA_ILi128EEENSA_ILi256EEESG_EEENS_12float_e5m2_tENS5_IJlSD_lEEESJ_SK_NS4_8TiledMMAINS4_8MMA_AtomIJNS4_10MMA_TraitsINS4_25SM100_MMA_F8F6F4_2x1SM_SSEJSJ_SJ_fSG_SH_NS4_17integral_constantINS4_4UMMA5MajorELSR_0EEESS_NSP_INSQ_7ScaleInELST_0EEESU_EEEEEENS4_6LayoutINS5_IJSD_SD_SD_EEENS5_IJNSA_ILi0EEESZ_SZ_EEEEENS5_IJNS4_10UnderscoreES12_S12_EEEEENS4_28SM100_TMA_2SM_LOAD_MULTICASTENS4_14ComposedLayoutINS4_7SwizzleILi3ELi4ELi3EEENS4_18smem_ptr_flag_bitsILi8EEENSX_INS5_IJNSA_ILi8EEESG_EEENS5_IJSG_SD_EEEEEEEvNS4_8identityES15_S1F_vS1G_EENS_8epilogue10collective18CollectiveEpilogueINS1I_23Sm100TmaWarpSpecializedILi4ELi2ELi32ELb0ELb0EEEJNS5_IJNSA_ILi64EEESH_SG_EEENS5_IJNSX_IS1N_SD_EENSX_INS5_IJNSA_ILi32EEESC_EEENS5_IJSD_SG_EEEEEEEESJ_SK_SJ_SK_NS1I_6fusion15FusionCallbacksIS1M_NS1V_17LinearCombinationISJ_fSJ_fLNS_15FloatRoundStyleE2EEES1O_S1U_JEEENS4_5SM1004TMEM4LOAD26SM100_TMEM_LOAD_32dp32b32xENS4_13SM90_TMA_LOADENS16_INS17_ILi1ELi4ELi3EEES1A_NSX_INS5_IJS1B_S1Q_EEENS5_IJS1Q_SD_EEEEEEENS4_39AutoVectorizingCopyWithAssumedAlignmentILi128EEENS4_14SM90_TMA_STOREES2A_S2C_S2C_EEEvvEEEEvNT_6ParamsE,(.L_x_203 - _ZN7cutlass13device_kernelINS_4gemm6kernel13GemmUniversalIN4cute5tupleIJiiiiEEENS1_10collective13CollectiveMmaINS1_35MainloopSm100TmaUmmaWarpSpecializedILi8ELi2ELi4ENS5_IJNS4_1CILi4EEENSA_ILi2EEENSA_ILi1EEEEEEEENS5_IJNSA_ILi128EEENSA_ILi256EEESG_EEENS_12float_e5m2_tENS5_IJlSD_lEEESJ_SK_NS4_8TiledMMAINS4_8MMA_AtomIJNS4_10MMA_TraitsINS4_25SM100_MMA_F8F6F4_2x1SM_SSEJSJ_SJ_fSG_SH_NS4_17integral_constantINS4_4UMMA5MajorELSR_0EEESS_NSP_INSQ_7ScaleInELST_0EEESU_EEEEEENS4_6LayoutINS5_IJSD_SD_SD_EEENS5_IJNSA_ILi0EEESZ_SZ_EEEEENS5_IJNS4_10UnderscoreES12_S12_EEEEENS4_28SM100_TMA_2SM_LOAD_MULTICASTENS4_14ComposedLayoutINS4_7SwizzleILi3ELi4ELi3EEENS4_18smem_ptr_flag_bitsILi8EEENSX_INS5_IJNSA_ILi8EEESG_EEENS5_IJSG_SD_EEEEEEEvNS4_8identityES15_S1F_vS1G_EENS_8epilogue10collective18CollectiveEpilogueINS1I_23Sm100TmaWarpSpecializedILi4ELi2ELi32ELb0ELb0EEEJNS5_IJNSA_ILi64EEESH_SG_EEENS5_IJNSX_IS1N_SD_EENSX_INS5_IJNSA_ILi32EEESC_EEENS5_IJSD_SG_EEEEEEEESJ_SK_SJ_SK_NS1I_6fusion15FusionCallbacksIS1M_NS1V_17LinearCombinationISJ_fSJ_fLNS_15FloatRoundStyleE2EEES1O_S1U_JEEENS4_5SM1004TMEM4LOAD26SM100_TMEM_LOAD_32dp32b32xENS4_13SM90_TMA_LOADENS16_INS17_ILi1ELi4ELi3EEES1A_NSX_INS5_IJS1B_S1Q_EEENS5_IJS1Q_SD_EEEEEEENS4_39AutoVectorizingCopyWithAssumedAlignmentILi128EEENS4_14SM90_TMA_STOREES2A_S2C_S2C_EEEvvEEEEvNT_6ParamsE)
        .other          _ZN7cutlass13device_kernelINS_4gemm6kernel13GemmUniversalIN4cute5tupleIJiiiiEEENS1_10collective13CollectiveMmaINS1_35MainloopSm100TmaUmmaWarpSpecializedILi8ELi2ELi4ENS5_IJNS4_1CILi4EEENSA_ILi2EEENSA_ILi1EEEEEEEENS5_IJNSA_ILi128EEENSA_ILi256EEESG_EEENS_12float_e5m2_tENS5_IJlSD_lEEESJ_SK_NS4_8TiledMMAINS4_8MMA_AtomIJNS4_10MMA_TraitsINS4_25SM100_MMA_F8F6F4_2x1SM_SSEJSJ_SJ_fSG_SH_NS4_17integral_constantINS4_4UMMA5MajorELSR_0EEESS_NSP_INSQ_7ScaleInELST_0EEESU_EEEEEENS4_6LayoutINS5_IJSD_SD_SD_EEENS5_IJNSA_ILi0EEESZ_SZ_EEEEENS5_IJNS4_10UnderscoreES12_S12_EEEEENS4_28SM100_TMA_2SM_LOAD_MULTICASTENS4_14ComposedLayoutINS4_7SwizzleILi3ELi4ELi3EEENS4_18smem_ptr_flag_bitsILi8EEENSX_INS5_IJNSA_ILi8EEESG_EEENS5_IJSG_SD_EEEEEEEvNS4_8identityES15_S1F_vS1G_EENS_8epilogue10collective18CollectiveEpilogueINS1I_23Sm100TmaWarpSpecializedILi4ELi2ELi32ELb0ELb0EEEJNS5_IJNSA_ILi64EEESH_SG_EEENS5_IJNSX_IS1N_SD_EENSX_INS5_IJNSA_ILi32EEESC_EEENS5_IJSD_SG_EEEEEEEESJ_SK_SJ_SK_NS1I_6fusion15FusionCallbacksIS1M_NS1V_17LinearCombinationISJ_fSJ_fLNS_15FloatRoundStyleE2EEES1O_S1U_JEEENS4_5SM1004TMEM4LOAD26SM100_TMEM_LOAD_32dp32b32xENS4_13SM90_TMA_LOADENS16_INS17_ILi1ELi4ELi3EEES1A_NSX_INS5_IJS1B_S1Q_EEENS5_IJS1Q_SD_EEEEEEENS4_39AutoVectorizingCopyWithAssumedAlignmentILi128EEENS4_14SM90_TMA_STOREES2A_S2C_S2C_EEEvvEEEEvNT_6ParamsE,@"STO_CUDA_ENTRY STV_DEFAULT"
_ZN7cutlass13device_kernelINS_4gemm6kernel13GemmUniversalIN4cute5tupleIJiiiiEEENS1_10collective13CollectiveMmaINS1_35MainloopSm100TmaUmmaWarpSpecializedILi8ELi2ELi4ENS5_IJNS4_1CILi4EEENSA_ILi2EEENSA_ILi1EEEEEEEENS5_IJNSA_ILi128EEENSA_ILi256EEESG_EEENS_12float_e5m2_tENS5_IJlSD_lEEESJ_SK_NS4_8TiledMMAINS4_8MMA_AtomIJNS4_10MMA_TraitsINS4_25SM100_MMA_F8F6F4_2x1SM_SSEJSJ_SJ_fSG_SH_NS4_17integral_constantINS4_4UMMA5MajorELSR_0EEESS_NSP_INSQ_7ScaleInELST_0EEESU_EEEEEENS4_6LayoutINS5_IJSD_SD_SD_EEENS5_IJNSA_ILi0EEESZ_SZ_EEEEENS5_IJNS4_10UnderscoreES12_S12_EEEEENS4_28SM100_TMA_2SM_LOAD_MULTICASTENS4_14ComposedLayoutINS4_7SwizzleILi3ELi4ELi3EEENS4_18smem_ptr_flag_bitsILi8EEENSX_INS5_IJNSA_ILi8EEESG_EEENS5_IJSG_SD_EEEEEEEvNS4_8identityES15_S1F_vS1G_EENS_8epilogue10collective18CollectiveEpilogueINS1I_23Sm100TmaWarpSpecializedILi4ELi2ELi32ELb0ELb0EEEJNS5_IJNSA_ILi64EEESH_SG_EEENS5_IJNSX_IS1N_SD_EENSX_INS5_IJNSA_ILi32EEESC_EEENS5_IJSD_SG_EEEEEEEESJ_SK_SJ_SK_NS1I_6fusion15FusionCallbacksIS1M_NS1V_17LinearCombinationISJ_fSJ_fLNS_15FloatRoundStyleE2EEES1O_S1U_JEEENS4_5SM1004TMEM4LOAD26SM100_TMEM_LOAD_32dp32b32xENS4_13SM90_TMA_LOADENS16_INS17_ILi1ELi4ELi3EEES1A_NSX_INS5_IJS1B_S1Q_EEENS5_IJS1Q_SD_EEEEEEENS4_39AutoVectorizingCopyWithAssumedAlignmentILi128EEENS4_14SM90_TMA_STOREES2A_S2C_S2C_EEEvvEEEEvNT_6ParamsE:
[----:B------:R-:W1:Y:S01]  /*0000*/  LDC R1, c[0x0][0x37c] ;  /* 0x0000df00ff017b82 */ /* 0x000e620000000800 */
[----:B------:R-:W2:Y:S01]  /*0010*/  S2R R99, SR_TID.X ;  /* 0x0000000000637919 */ /* 0x000ea20000002100 */
[----:B------:R-:W3:Y:S06]  /*0020*/  LDCU.64 UR8, c[0x0][0x890] ;  /* 0x00011200ff0877ac */ /* 0x000eec0008000a00 */
[----:B------:R-:W4:Y:S01]  /*0030*/  S2UR UR58, SR_CgaCtaId ;  /* 0x00000000003a79c3 */ /* 0x000f220000008800 */
[----:B------:R-:W-:Y:S02]  /*0040*/  PRMT R90, RZ, 0x7610, R90 ;  /* 0x00007610ff5a7816 */ /* 0x000fe4000000005a */
[----:B------:R-:W-:-:S02]  /*0050*/  ELECT P0, URZ, PT ;  /* 0x0000000000ff782f */ /* 0x000fc40003800000 */
[----:B---3--:R-:W-:-:S04]  /*0060*/  ISETP.NE.U32.AND P1, PT, RZ, UR8, PT ;  /* 0x00000008ff007c0c */ /* 0x008fc8000bf25070 */
[----:B------:R-:W-:Y:S01]  /*0070*/  ISETP.NE.AND.EX P2, PT, RZ, UR9, PT, P1 ;  /* 0x00000009ff007c0c */ /* 0x000fe2000bf45310 */
[----:B----4-:R-:W-:Y:S02]  /*0080*/  ULOP3.LUT UR47, UR58, 0x1, URZ, 0xc0, !UPT ;  /* 0x000000013a2f7892 */ /* 0x010fe4000f8ec0ff */
[----:B------:R-:W-:Y:S01]  /*0090*/  ULOP3.LUT UR46, UR58, 0x1, URZ, 0x3c, !UPT ;  /* 0x000000013a2e7892 */ /* 0x000fe2000f8e3cff */
[----:B--2---:R-:W-:-:S05]  /*00a0*/  SHF.R.U32.HI R91, RZ, 0x5, R99 ;  /* 0x00000005ff5b7819 */ /* 0x004fca0000011663 */
[----:B------:R-:W2:Y:S02]  /*00b0*/  SHFL.IDX PT, R0, R91, RZ, 0x1f ;  /* 0x00001fff5b007589 */ /* 0x000ea400000e0000 */
[----:B--2---:R-:W-:Y:S02]  /*00c0*/  R2UR UR22, R0 ;  /* 0x00000000001672ca */ /* 0x004fe400000e0000 */
[----:B-1----:R-:W-:Y:S05]  /*00d0*/  @P2 BRA `(.L_x_0) ;  /* 0x0000000000302947 */ /* 0x002fea0003800000 */
[----:B------:R-:W1:Y:S02]  /*00e0*/  LDCU.64 UR4, c[0x0][0x888] ;  /* 0x00011100ff0477ac */ /* 0x000e640008000a00 */
[----:B-1----:R-:W-:-:S04]  /*00f0*/  UISETP.NE.U32.AND UP0, UPT, UR4, URZ, UPT ;  /* 0x000000ff0400728c */ /* 0x002fc8000bf05070 */
[----:B------:R-:W-:-:S09]  /*0100*/  UISETP.NE.AND.EX UP0, UPT, UR5, URZ, UPT, UP0 ;  /* 0x000000ff0500728c */ /* 0x000fd2000bf05300 */
[----:B------:R-:W-:Y:S05]  /*0110*/  BRA.U !UP0, `(.L_x_1) ;  /* 0x0000000108147547 */ /* 0x000fea000b800000 */
[----:B------:R-:W1:Y:S01]  /*0120*/  LDC.64 R2, c[0x0][0x888] ;  /* 0x00022200ff027b82 */ /* 0x000e620000000a00 */
[----:B------:R-:W1:Y:S02]  /*0130*/  LDCU.64 UR4, c[0x0][0x358] ;  /* 0x00006b00ff0477ac */ /* 0x000e640008000a00 */
[----:B-1----:R1:W5:Y:S01]  /*0140*/  LDG.E R41, desc[UR4][R2.64] ;  /* 0x0000000402297981 */ /* 0x002362000c1e1900 */
[----:B------:R-:W-:Y:S01]  /*0150*/  HFMA2 R90, -RZ, RZ, 0, 5.9604644775390625e-08 ;  /* 0x00000001ff5a7431 */ /* 0x000fe200000001ff */
[----:B------:R-:W-:Y:S05]  /*0160*/  BRA `(.L_x_0) ;  /* 0x00000000000c7947 */ /* 0x000fea0003800000 */
.L_x_1:
[----:B------:R-:W1:Y:S01]  /*0170*/  LDCU UR4, c[0x0][0x880] ;  /* 0x00011000ff0477ac */ /* 0x000e620008000800 */
[----:B------:R-:W-:Y:S01]  /*0180*/  HFMA2 R90, -RZ, RZ, 0, 5.9604644775390625e-08 ;  /* 0x00000001ff5a7431 */ /* 0x000fe200000001ff */
[----:B-1----:R-:W-:-:S07]  /*0190*/  MOV R41, UR4 ;  /* 0x0000000400297c02 */ /* 0x002fce0008000f00 */
.L_x_0:
[----:B------:R-:W2:Y:S02]  /*01a0*/  LDCU.64 UR4, c[0x0][0x8b0] ;  /* 0x00011600ff0477ac */ /* 0x000ea40008000a00 */
[----:B--2---:R-:W-:-:S04]  /*01b0*/  UISETP.NE.U32.AND UP0, UPT, UR4, URZ, UPT ;  /* 0x000000ff0400728c */ /* 0x004fc8000bf05070 */
[----:B------:R-:W-:-:S09]  /*01c0*/  UISETP.NE.AND.EX UP0, UPT, UR5, URZ, UPT, UP0 ;  /* 0x000000ff0500728c */ /* 0x000fd2000bf05300 */
[----:B------:R-:W-:Y:S05]  /*01d0*/  BRA.U UP0, `(.L_x_2) ;  /* 0x0000000100287547 */ /* 0x000fea000b800000 */
[----:B------:R-:W2:Y:S02]  /*01e0*/  LDCU.64 UR4, c[0x0][0x8a8] ;  /* 0x00011500ff0477ac */ /* 0x000ea40008000a00 */
[----:B--2---:R-:W-:-:S04]  /*01f0*/  UISETP.NE.U32.AND UP0, UPT, UR4, URZ, UPT ;  /* 0x000000ff0400728c */ /* 0x004fc8000bf05070 */
[----:B------:R-:W-:-:S09]  /*0200*/  UISETP.NE.AND.EX UP0, UPT, UR5, URZ, UPT, UP0 ;  /* 0x000000ff0500728c */ /* 0x000fd2000bf05300 */
[----:B------:R-:W-:Y:S05]  /*0210*/  BRA.U !UP0, `(.L_x_3) ;  /* 0x0000000108107547 */ /* 0x000fea000b800000 */
[----:B------:R-:W2:Y:S01]  /*0220*/  LDC.64 R38, c[0x0][0x8a8] ;  /* 0x00022a00ff267b82 */ /* 0x000ea20000000a00 */
[----:B------:R-:W2:Y:S02]  /*0230*/  LDCU.64 UR4, c[0x0][0x358] ;  /* 0x00006b00ff0477ac */ /* 0x000ea40008000a00 */
[----:B--2---:R2:W5:Y:S01]  /*0240*/  LDG.E R38, desc[UR4][R38.64] ;  /* 0x0000000426267981 */ /* 0x004562000c1e1900 */
[----:B------:R-:W-:Y:S05]  /*0250*/  BRA `(.L_x_2) ;  /* 0x0000000000087947 */ /* 0x000fea0003800000 */
.L_x_3:
[----:B------:R-:W2:Y:S02]  /*0260*/  LDCU UR4, c[0x0][0x8a0] ;  /* 0x00011400ff0477ac */ /* 0x000ea40008000800 */
[----:B--2---:R-:W-:Y:S02]  /*0270*/  MOV R38, UR4 ;  /* 0x0000000400267c02 */ /* 0x004fe40008000f00 */
.L_x_2:
[----:B------:R-:W-:Y:S01]  /*0280*/  IMAD.U32 R0, RZ, RZ, UR22 ;  /* 0x00000016ff007e24 */ /* 0x000fe2000f8e00ff */
[----:B------:R-:W-:Y:S04]  /*0290*/  BSSY.RECONVERGENT B0, `(.L_x_4) ;  /* 0x000000c000007945 */ /* 0x000fe80003800200 */
[C---:B------:R-:W-:Y:S02]  /*02a0*/  ISETP.NE.OR P3, PT, R0.reuse, 0x1, !P0 ;  /* 0x000000010000780c */ /* 0x040fe40004765670 */
[----:B------:R-:W-:-:S11]  /*02b0*/  ISETP.NE.OR P2, PT, R0, 0x3, !P0 ;  /* 0x000000030000780c */ /* 0x000fd60004745670 */
[----:B------:R-:W-:Y:S05]  /*02c0*/  @P3 BRA `(.L_x_5) ;  /* 0x0000000000203947 */ /* 0x000fea0003800000 */
[----:B------:R-:W3:Y:S02]  /*02d0*/  LDCU.64 UR4, c[0x0][0x348] ;  /* 0x00006900ff0477ac */ /* 0x000ee40008000a00 */
[----:B---3--:R-:W-:Y:S02]  /*02e0*/  UIADD3 UR6, UP1, UPT, UR4, 0x80, URZ ;  /* 0x0000008004067890 */ /* 0x008fe4000ff3e0ff */
[----:B------:R-:W-:Y:S02]  /*02f0*/  UIADD3 UR4, UP0, UPT, UR4, 0x180, URZ ;  /* 0x0000018004047890 */ /* 0x000fe4000ff1e0ff */
[----:B------:R-:W-:Y:S02]  /*0300*/  UIADD3.X UR7, UPT, UPT, URZ, UR5, URZ, UP1, !UPT ;  /* 0x00000005ff077290 */ /* 0x000fe40008ffe4ff */
[----:B------:R-:W-:-:S07]  /*0310*/  UIADD3.X UR5, UPT, UPT, URZ, UR5, URZ, UP0, !UPT ;  /* 0x00000005ff057290 */ /* 0x000fce00087fe4ff */
[----:B------:R3:W-:Y:S02]  /*0320*/  UTMACCTL.PF [UR6] ;  /* 0x00000000060079b9 */ /* 0x0007e40008040000 */
[----:B------:R3:W-:Y:S02]  /*0330*/  UTMACCTL.PF [UR4] ;  /* 0x00000000040079b9 */ /* 0x0007e40008040000 */
[----:B---3--:R-:W-:Y:S01]  /*0340*/  NOP ;  /* 0x0000000000007918 */ /* 0x008fe20000000000 */
.L_x_5:
[----:B------:R-:W-:Y:S05]  /*0350*/  BSYNC.RECONVERGENT B0 ;  /* 0x0000000000007941 */ /* 0x000fea0003800200 */
.L_x_4:
[----:B------:R-:W-:Y:S04]  /*0360*/  BSSY.RECONVERGENT B0, `(.L_x_6) ;  /* 0x000000a000007945 */ /* 0x000fe80003800200 */
        /* <DEDUP_REMOVED lines=9> */
.L_x_7:
[----:B------:R-:W-:Y:S05]  /*0400*/  BSYNC.RECONVERGENT B0 ;  /* 0x0000000000007941 */ /* 0x000fea0003800200 */
.L_x_6:
[----:B------:R-:W3:Y:S01]  /*0410*/  LDCU.64 UR4, c[0x0][0x888] ;  /* 0x00011100ff0477ac */ /* 0x000ee20008000a00 */
[----:B------:R-:W-:Y:S01]  /*0420*/  ISETP.NE.AND.EX P1, PT, RZ, UR9, PT, P1 ;  /* 0x00000009ff007c0c */ /* 0x000fe2000bf25310 */
[----:B------:R-:W-:Y:S01]  /*0430*/  UPLOP3.LUT UP5, UPT, UPT, UPT, UPT, 0x80, 0x8 ;  /* 0x000000000008789c */ /* 0x000fe20003faf070 */
[----:B---3--:R-:W-:-:S04]  /*0440*/  ISETP.NE.U32.AND P2, PT, RZ, UR4, PT ;  /* 0x00000004ff007c0c */ /* 0x008fc8000bf45070 */
[----:B------:R-:W-:-:S13]  /*0450*/  ISETP.NE.AND.EX P2, PT, RZ, UR5, PT, P2 ;  /* 0x00000005ff007c0c */ /* 0x000fda000bf45320 */
[----:B------:R-:W-:Y:S05]  /*0460*/  @P2 BRA P1, `(.L_x_8) ;  /* 0x0000000000282947 */ /* 0x000fea0000800000 */
[----:B------:R-:W-:Y:S01]  /*0470*/  UISETP.NE.U32.AND UP0, UPT, UR8, URZ, UPT ;  /* 0x000000ff0800728c */ /* 0x000fe2000bf05070 */
[----:B-----5:R-:W-:Y:S01]  /*0480*/  FSETP.NEU.AND P1, PT, R41, RZ, PT ;  /* 0x000000ff2900720b */ /* 0x020fe20003f2d000 */
[----:B------:R-:W-:Y:S02]  /*0490*/  UISETP.NE.U32.AND UP2, UPT, UR4, URZ, UPT ;  /* 0x000000ff0400728c */ /* 0x000fe4000bf45070 */
[----:B------:R-:W-:Y:S02]  /*04a0*/  UISETP.NE.AND.EX UP1, UPT, UR9, URZ, UPT, UP0 ;  /* 0x000000ff0900728c */ /* 0x000fe4000bf25300 */
[----:B------:R-:W-:-:S04]  /*04b0*/  UISETP.NE.AND.EX UP0, UPT, UR5, URZ, UPT, UP2 ;  /* 0x000000ff0500728c */ /* 0x000fc8000bf05320 */
[----:B------:R-:W-:-:S04]  /*04c0*/  USEL UR4, URZ, 0xffffffff, UP0 ;  /* 0xffffffffff047887 */ /* 0x000fc80008000000 */
[----:B------:R-:W-:Y:S01]  /*04d0*/  VOTEU.ANY UP0, P1 ;  /* 0x0000000000ff7886 */ /* 0x000fe20000800100 */
[----:B------:R-:W-:-:S04]  /*04e0*/  @!UP1 USEL UR4, URZ, 0xffffffff, UP0 ;  /* 0xffffffffff049887 */ /* 0x000fc80008000000 */
[----:B------:R-:W-:-:S04]  /*04f0*/  ULOP3.LUT UR4, UR4, 0x1, URZ, 0xc0, !UPT ;  /* 0x0000000104047892 */ /* 0x000fc8000f8ec0ff */
[----:B------:R-:W-:-:S11]  /*0500*/  UISETP.NE.U32.AND UP5, UPT, UR4, 0x1, UPT ;  /* 0x000000010400788c */ /* 0x000fd6000bfa5070 */
.L_x_8:
[----:B------:R-:W3:Y:S01]  /*0510*/  SHFL.IDX PT, R0, R91, RZ, 0x1f ;  /* 0x00001fff5b007589 */ /* 0x000ee200000e0000 */
[----:B------:R-:W-:-:S04]  /*0520*/  UISETP.NE.AND UP0, UPT, UR22, 0x2, UPT ;  /* 0x000000021600788c */ /* 0x000fc8000bf05270 */
[----:B------:R-:W-:Y:S02]  /*0530*/  UISETP.EQ.AND UP1, UPT, UR47, URZ, !UP0 ;  /* 0x000000ff2f00728c */ /* 0x000fe4000c722270 */
[----:B------:R-:W-:-:S04]  /*0540*/  USEL UR53, URZ, 0x1, UP0 ;  /* 0x00000001ff357887 */ /* 0x000fc80008000000 */
[----:B------:R-:W-:Y:S02]  /*0550*/  PLOP3.LUT P3, PT, P0, PT, UP1, 0x80, 0x8 ;  /* 0x000000000008781c */ /* 0x000fe4000076f018 */
[----:B---3--:R-:W-:-:S13]  /*0560*/  ISETP.NE.AND P1, PT, R0, RZ, PT ;  /* 0x000000ff0000720c */ /* 0x008fda0003f25270 */
[----:B------:R-:W-:Y:S05]  /*0570*/  @P1 BRA `(.L_x_9) ;  /* 0x0000000000741947 */ /* 0x000fea0003800000 */
[----:B------:R-:W-:Y:S01]  /*0580*/  UMOV UR4, 0x400 ;  /* 0x0000040000047882 */ /* 0x000fe20000000000 */
[----:B------:R-:W-:Y:S01]  /*0590*/  UMOV UR8, 0x1 ;  /* 0x0000000100087882 */ /* 0x000fe20000000000 */
[----:B------:R-:W-:Y:S01]  /*05a0*/  UMOV UR6, 0x3 ;  /* 0x0000000300067882 */ /* 0x000fe20000000000 */
[----:B------:R-:W-:Y:S02]  /*05b0*/  ULEA UR4, UR58, UR4, 0x18 ;  /* 0x000000043a047291 */ /* 0x000fe4000f8ec0ff */
[----:B------:R-:W-:-:S04]  /*05c0*/  UIADD3 UR8, UPT, UPT, -UR8, 0x100000, URZ ;  /* 0x0010000008087890 */ /* 0x000fc8000fffe1ff */
[----:B------:R-:W-:Y:S02]  /*05d0*/  USHF.L.U32 UR9, UR8, 0xb, URZ ;  /* 0x0000000b08097899 */ /* 0x000fe400080006ff */
[----:B------:R-:W-:Y:S02]  /*05e0*/  USHF.L.U32 UR8, UR8, 0x1, URZ ;  /* 0x0000000108087899 */ /* 0x000fe400080006ff */
[----:B------:R-:W-:-:S04]  /*05f0*/  UIADD3 UR6, UPT, UPT, -UR6, 0x100000, URZ ;  /* 0x0010000006067890 */ /* 0x000fc8000fffe1ff */
[----:B------:R-:W-:Y:S02]  /*0600*/  USHF.L.U32 UR7, UR6, 0xb, URZ ;  /* 0x0000000b06077899 */ /* 0x000fe400080006ff */
[----:B------:R-:W-:Y:S01]  /*0610*/  USHF.L.U32 UR6, UR6, 0x1, URZ ;  /* 0x0000000106067899 */ /* 0x000fe200080006ff */
[----:B------:R-:W-:Y:S01]  /*0620*/  ELECT P1, URZ, PT ;  /* 0x0000000000ff782f */ /* 0x000fe20003820000 */
[----:B------:R-:W3:Y:S02]  /*0630*/  FENCE.VIEW.ASYNC.S ;  /* 0x00000000000073c6 */ /* 0x000ee40000000000 */
[----:B---3--:R3:W4:Y:S08]  /*0640*/  SYNCS.EXCH.64 URZ, [UR4], UR8 ;  /* 0x0000000804ff75b2 */ /* 0x0087300008000100 */
[----:B------:R3:W1:Y:S01]  /*0650*/  SYNCS.EXCH.64 URZ, [UR4+0x40], UR6 ;  /* 0x0000400604ff75b2 */ /* 0x0006620008000100 */
        /* <DEDUP_REMOVED lines=13> */
[----:B------:R3:W1:Y:S02]  /*0730*/  SYNCS.EXCH.64 URZ, [UR4+0x78], UR6 ;  /* 0x0000780604ff75b2 */ /* 0x0006640008000100 */
[----:B---3--:R-:W-:Y:S01]  /*0740*/  NOP ;  /* 0x0000000000007918 */ /* 0x008fe20000000000 */
.L_x_9:
[----:B------:R-:W3:Y:S01]  /*0750*/  SHFL.IDX PT, R0, R91, RZ, 0x1f ;  /* 0x00001fff5b007589 */ /* 0x000ee200000e0000 */
[----:B------:R-:W-:Y:S01]  /*0760*/  NOP ;  /* 0x0000000000007918 */ /* 0x000fe20000000000 */
[----:B---3--:R-:W-:-:S13]  /*0770*/  ISETP.NE.AND P1, PT, R0, 0x1, PT ;  /* 0x000000010000780c */ /* 0x008fda0003f25270 */
        /* <DEDUP_REMOVED lines=13> */
[----:B---3--:R3:W1:Y:S08]  /*0850*/  SYNCS.EXCH.64 URZ, [UR4+0x80], UR8 ;  /* 0x0000800804ff75b2 */ /* 0x0086700008000100 */
[----:B------:R3:W1:Y:S01]  /*0860*/  SYNCS.EXCH.64 URZ, [UR4+0xa0], UR6 ;  /* 0x0000a00604ff75b2 */ /* 0x0006620008000100 */
[----:B------:R3:W1:Y:S01]  /*0870*/  SYNCS.EXCH.64 URZ, [UR4+0x88], UR8 ;  /* 0x0000880804ff75b2 */ /* 0x0006620008000100 */
[----:B------:R3:W1:Y:S01]  /*0880*/  SYNCS.EXCH.64 URZ, [UR4+0xa8], UR6 ;  /* 0x0000a80604ff75b2 */ /* 0x0006620008000100 */
[----:B------:R3:W1:Y:S01]  /*0890*/  SYNCS.EXCH.64 URZ, [UR4+0x90], UR8 ;  /* 0x0000900804ff75b2 */ /* 0x0006620008000100 */
[----:B------:R3:W1:Y:S01]  /*08a0*/  SYNCS.EXCH.64 URZ, [UR4+0xb0], UR6 ;  /* 0x0000b00604ff75b2 */ /* 0x0006620008000100 */
[----:B------:R3:W1:Y:S01]  /*08b0*/  SYNCS.EXCH.64 URZ, [UR4+0x98], UR8 ;  /* 0x0000980804ff75b2 */ /* 0x0006620008000100 */
[----:B------:R3:W1:Y:S01]  /*08c0*/  SYNCS.EXCH.64 URZ, [UR4+0xb8], UR6 ;  /* 0x0000b80604ff75b2 */ /* 0x0006620008000100 */
[----:B------:R-:W-:Y:S01]  /*08d0*/  NOP ;  /* 0x0000000000007918 */ /* 0x000fe20000000000 */
.L_x_10:
[----:B------:R-:W2:Y:S01]  /*08e0*/  SHFL.IDX PT, R0, R91, RZ, 0x1f ;  /* 0x00001fff5b007589 */ /* 0x000ea200000e0000 */
[----:B------:R-:W-:Y:S01]  /*08f0*/  NOP ;  /* 0x0000000000007918 */ /* 0x000fe20000000000 */
[----:B--2---:R-:W-:-:S13]  /*0900*/  ISETP.NE.AND P1, PT, R0, 0x3, PT ;  /* 0x000000030000780c */ /* 0x004fda0003f25270 */
[----:B------:R-:W-:Y:S05]  /*0910*/  @P1 BRA `(.L_x_11) ;  /* 0x00000000002c1947 */ /* 0x000fea0003800000 */
[----:B---3--:R-:W-:Y:S01]  /*0920*/  UMOV UR4, 0x400 ;  /* 0x0000040000047882 */ /* 0x008fe20000000000 */
[----:B------:R-:W-:Y:S01]  /*0930*/  UMOV UR5, 0x20 ;  /* 0x0000002000057882 */ /* 0x000fe20000000000 */
[----:B------:R-:W-:Y:S02]  /*0940*/  ULEA UR6, UR58, UR4, 0x18 ;  /* 0x000000043a067291 */ /* 0x000fe4000f8ec0ff */
[----:B------:R-:W-:-:S04]  /*0950*/  UIADD3 UR4, UPT, UPT, -UR5, 0x100000, URZ ;  /* 0x0010000005047890 */ /* 0x000fc8000fffe1ff */
[----:B------:R-:W-:Y:S02]  /*0960*/  USHF.L.U32 UR5, UR4, 0xb, URZ ;  /* 0x0000000b04057899 */ /* 0x000fe400080006ff */
[----:B------:R-:W-:Y:S01]  /*0970*/  USHF.L.U32 UR4, UR4, 0x1, URZ ;  /* 0x0000000104047899 */ /* 0x000fe200080006ff */
[----:B------:R-:W-:Y:S01]  /*0980*/  ELECT P1, URZ, PT ;  /* 0x0000000000ff782f */ /* 0x000fe20003820000 */
[----:B------:R-:W2:Y:S10]  /*0990*/  FENCE.VIEW.ASYNC.S ;  /* 0x00000000000073c6 */ /* 0x000eb40000000000 */
[----:B--2---:R2:W3:Y:S01]  /*09a0*/  SYNCS.EXCH.64 URZ, [UR6+0xc0], UR4 ;  /* 0x0000c00406ff75b2 */ /* 0x0044e20008000100 */
[----:B------:R2:W1:Y:S01]  /*09b0*/  SYNCS.EXCH.64 URZ, [UR6+0xc8], UR4 ;  /* 0x0000c80406ff75b2 */ /* 0x0004620008000100 */
[----:B------:R-:W-:Y:S01]  /*09c0*/  NOP ;  /* 0x0000000000007918 */ /* 0x000fe20000000000 */
.L_x_11:
[----:B------:R-:W4:Y:S01]  /*09d0*/  SHFL.IDX PT, R0, R91, RZ, 0x1f ;  /* 0x00001fff5b007589 */ /* 0x000f2200000e0000 */
[----:B------:R-:W-:Y:S01]  /*09e0*/  NOP ;  /* 0x0000000000007918 */ /* 0x000fe20000000000 */
[----:B----4-:R-:W-:-:S13]  /*09f0*/  ISETP.NE.AND P1, PT, R0, 0x4, PT ;  /* 0x000000040000780c */ /* 0x010fda0003f25270 */
[----:B------:R-:W-:Y:S05]  /*0a00*/  @P1 BRA `(.L_x_12) ;  /* 0x0000000000481947 */ /* 0x000fea0003800000 */
[----:B--23--:R-:W-:Y:S01]  /*0a10*/  UMOV UR4, 0x720 ;  /* 0x0000072000047882 */ /* 0x00cfe20000000000 */
[----:B------:R-:W-:Y:S01]  /*0a20*/  UMOV UR6, 0x400 ;  /* 0x0000040000067882 */ /* 0x000fe20000000000 */
[----:B------:R-:W-:Y:S01]  /*0a30*/  USEL UR4, UR4, 0x620, UP5 ;  /* 0x0000062004047887 */ /* 0x000fe2000a800000 */
        /* <DEDUP_REMOVED lines=9> */
[----:B------:R-:W2:Y:S02]  /*0ad0*/  FENCE.VIEW.ASYNC.S ;  /* 0x00000000000073c6 */ /* 0x000ea40000000000 */
[----:B--2---:R4:W2:Y:S08]  /*0ae0*/  SYNCS.EXCH.64 URZ, [UR6+0xd0], UR8 ;  /* 0x0000d00806ff75b2 */ /* 0x0048b00008000100 */
[----:B------:R4:W3:Y:S01]  /*0af0*/  SYNCS.EXCH.64 URZ, [UR6+0xe0], UR4 ;  /* 0x0000e00406ff75b2 */ /* 0x0008e20008000100 */
[----:B------:R4:W1:Y:S01]  /*0b00*/  SYNCS.EXCH.64 URZ, [UR6+0xd8], UR8 ;  /* 0x0000d80806ff75b2 */ /* 0x0008620008000100 */
[----:B------:R4:W1:Y:S02]  /*0b10*/  SYNCS.EXCH.64 URZ, [UR6+0xe8], UR4 ;  /* 0x0000e80406ff75b2 */ /* 0x0008640008000100 */
[----:B----4-:R-:W-:Y:S01]  /*0b20*/  NOP ;  /* 0x0000000000007918 */ /* 0x010fe20000000000 */
.L_x_12:
[----:B------:R-:W4:Y:S01]  /*0b30*/  SHFL.IDX PT, R0, R91, RZ, 0x1f ;  /* 0x00001fff5b007589 */ /* 0x000f2200000e0000 */
[----:B------:R-:W-:Y:S01]  /*0b40*/  NOP ;  /* 0x0000000000007918 */ /* 0x000fe20000000000 */
[----:B----4-:R-:W-:-:S13]  /*0b50*/  ISETP.NE.AND P1, PT, R0, 0x5, PT ;  /* 0x000000050000780c */ /* 0x010fda0003f25270 */
[----:B------:R-:W-:Y:S05]  /*0b60*/  @P1 BRA `(.L_x_13) ;  /* 0x0000000000541947 */ /* 0x000fea0003800000 */
[----:B--23--:R-:W-:Y:S01]  /*0b70*/  UMOV UR4, 0x400 ;  /* 0x0000040000047882 */ /* 0x00cfe20000000000 */
        /* <DEDUP_REMOVED lines=14> */
[----:B------:R4:W1:Y:S01]  /*0c60*/  SYNCS.EXCH.64 URZ, [UR4+0x118], UR8 ;  /* 0x0001180804ff75b2 */ /* 0x0008620008000100 */
[----:B------:R4:W1:Y:S01]  /*0c70*/  SYNCS.EXCH.64 URZ, [UR4+0x100], UR6 ;  /* 0x0001000604ff75b2 */ /* 0x0008620008000100 */
[----:B------:R4:W1:Y:S01]  /*0c80*/  SYNCS.EXCH.64 URZ, [UR4+0x120], UR8 ;  /* 0x0001200804ff75b2 */ /* 0x0008620008000100 */
[----:B------:R4:W1:Y:S01]  /*0c90*/  SYNCS.EXCH.64 URZ, [UR4+0x108], UR6 ;  /* 0x0001080604ff75b2 */ /* 0x0008620008000100 */
[----:B------:R4:W1:Y:S02]  /*0ca0*/  SYNCS.EXCH.64 URZ, [UR4+0x128], UR8 ;  /* 0x0001280804ff75b2 */ /* 0x0008640008000100 */
[----:B----4-:R-:W-:Y:S01]  /*0cb0*/  NOP ;  /* 0x0000000000007918 */ /* 0x010fe20000000000 */
.L_x_13:
[----:B------:R-:W4:Y:S01]  /*0cc0*/  SHFL.IDX PT, R0, R91, RZ, 0x1f ;  /* 0x00001fff5b007589 */ /* 0x000f2200000e0000 */
[----:B------:R-:W-:Y:S01]  /*0cd0*/  ISETP.NE.OR P0, PT, RZ, UR22, !P0 ;  /* 0x00000016ff007c0c */ /* 0x000fe2000c705670 */
[----:B------:R-:W-:Y:S01]  /*0ce0*/  NOP ;  /* 0x0000000000007918 */ /* 0x000fe20000000000 */
[----:B----4-:R-:W-:-:S13]  /*0cf0*/  ISETP.NE.AND P1, PT, R0, 0x3, PT ;  /* 0x000000030000780c */ /* 0x010fda0003f25270 */
[----:B------:R-:W-:Y:S05]  /*0d00*/  @P1 BRA `(.L_x_14) ;  /* 0x0000000000341947 */ /* 0x000fea0003800000 */
[----:B--23--:R-:W-:Y:S01]  /*0d10*/  UMOV UR4, 0x400 ;  /* 0x0000040000047882 */ /* 0x00cfe20000000000 */
[----:B------:R-:W-:Y:S01]  /*0d20*/  UMOV UR6, 0x20 ;  /* 0x0000002000067882 */ /* 0x000fe20000000000 */
[----:B------:R-:W-:Y:S02]  /*0d30*/  ULEA UR4, UR58, UR4, 0x18 ;  /* 0x000000043a047291 */ /* 0x000fe4000f8ec0ff */
[----:B------:R-:W-:-:S04]  /*0d40*/  UIADD3 UR6, UPT, UPT, -UR6, 0x100000, URZ ;  /* 0x0010000006067890 */ /* 0x000fc8000fffe1ff */
[----:B------:R-:W-:Y:S02]  /*0d50*/  USHF.L.U32 UR7, UR6, 0xb, URZ ;  /* 0x0000000b06077899 */ /* 0x000fe400080006ff */
[----:B------:R-:W-:Y:S01]  /*0d60*/  USHF.L.U32 UR6, UR6, 0x1, URZ ;  /* 0x0000000106067899 */ /* 0x000fe200080006ff */
[----:B------:R-:W-:Y:S01]  /*0d70*/  ELECT P1, URZ, PT ;  /* 0x0000000000ff782f */ /* 0x000fe20003820000 */
[----:B------:R-:W2:Y:S10]  /*0d80*/  FENCE.VIEW.ASYNC.S ;  /* 0x00000000000073c6 */ /* 0x000eb40000000000 */
[----:B--2---:R4:W2:Y:S01]  /*0d90*/  SYNCS.EXCH.64 URZ, [UR4+0x130], UR6 ;  /* 0x0001300604ff75b2 */ /* 0x0048a20008000100 */
[----:B------:R4:W3:Y:S01]  /*0da0*/  SYNCS.EXCH.64 URZ, [UR4+0x140], UR6 ;  /* 0x0001400604ff75b2 */ /* 0x0008e20008000100 */
[----:B------:R4:W1:Y:S01]  /*0db0*/  SYNCS.EXCH.64 URZ, [UR4+0x138], UR6 ;  /* 0x0001380604ff75b2 */ /* 0x0008620008000100 */
[----:B------:R4:W1:Y:S02]  /*0dc0*/  SYNCS.EXCH.64 URZ, [UR4+0x148], UR6 ;  /* 0x0001480604ff75b2 */ /* 0x0008640008000100 */
[----:B----4-:R-:W-:Y:S01]  /*0dd0*/  NOP ;  /* 0x0000000000007918 */ /* 0x010fe20000000000 */
.L_x_14:
[----:B------:R-:W-:Y:S01]  /*0de0*/  VOTEU.ALL UP0, P0 ;  /* 0x0000000000ff7886 */ /* 0x000fe20000000000 */
[----:B--23--:R-:W-:Y:S01]  /*0df0*/  UMOV UR4, 0x20 ;  /* 0x0000002000047882 */ /* 0x00cfe20000000000 */
[----:B------:R-:W2:Y:S01]  /*0e00*/  LDCU UR34, c[0x0][0x36c] ;  /* 0x00006d80ff2277ac */ /* 0x000ea20008000800 */
[----:B------:R-:W-:Y:S01]  /*0e10*/  NOP ;  /* 0x0000000000007918 */ /* 0x000fe20000000000 */
[----:B------:R-:W-:Y:S01]  /*0e20*/  LOP3.LUT R0, R99, 0x1f, RZ, 0xc0, !PT ;  /* 0x0000001f63007812 */ /* 0x000fe200078ec0ff */
[----:B------:R-:W-:Y:S01]  /*0e30*/  @!UP0 UMOV UR6, 0x400 ;  /* 0x0000040000068882 */ /* 0x000fe20000000000 */
[----:B------:R-:W-:-:S04]  /*0e40*/  @!UP0 UIADD3 UR4, UPT, UPT, -UR4, 0x100000, URZ ;  /* 0x0010000004048890 */ /* 0x000fc8000fffe1ff */
[----:B------:R-:W-:Y:S02]  /*0e50*/  @!UP0 USHF.L.U32 UR5, UR4, 0xb, URZ ;  /* 0x0000000b04058899 */ /* 0x000fe400080006ff */
[----:B------:R-:W-:Y:S02]  /*0e60*/  @!UP0 USHF.L.U32 UR4, UR4, 0x1, URZ ;  /* 0x0000000104048899 */ /* 0x000fe400080006ff */
[----:B------:R-:W-:Y:S01]  /*0e70*/  @!UP0 ULEA UR6, UR58, UR6, 0x18 ;  /* 0x000000063a068291 */ /* 0x000fe2000f8ec0ff */
[----:B------:R-:W-:Y:S01]  /*0e80*/  VOTEU.ALL UP0, P0 ;  /* 0x0000000000ff7886 */ /* 0x000fe20000000000 */
[----:B------:R-:W-:Y:S02]  /*0e90*/  UISETP.NE.AND UP6, UPT, UR22, URZ, UPT ;  /* 0x000000ff1600728c */ /* 0x000fe4000bfc5270 */
[----:B--2---:R-:W-:Y:S01]  /*0ea0*/  UISETP.EQ.U32.AND UP1, UPT, UR34, 0x1, UPT ;  /* 0x000000012200788c */ /* 0x004fe2000bf22070 */
[----:B------:R-:W2:Y:S07]  /*0eb0*/  FENCE.VIEW.ASYNC.S ;  /* 0x00000000000073c6 */ /* 0x000eae0000000000 */
[----:B--2---:R2:W3:Y:S01]  /*0ec0*/  @!UP0 SYNCS.EXCH.64 URZ, [UR6+0x150], UR4 ;  /* 0x0001500406ff85b2 */ /* 0x0044e20008000100 */
[----:B------:R-:W-:Y:S05]  /*0ed0*/  BRA.U !UP1, `(.L_x_15) ;  /* 0x0000000109087547 */ /* 0x000fea000b800000 */
[----:B-1-3--:R-:W-:Y:S01]  /*0ee0*/  UCGABAR_ARV ;  /* 0x00000000000079c7 */ /* 0x00afe20008000000 */
[----:B------:R-:W-:Y:S05]  /*0ef0*/  BRA `(.L_x_16) ;  /* 0x0000000000047947 */ /* 0x000fea0003800000 */
.L_x_15:
[----:B-1-3--:R-:W-:Y:S01]  /*0f00*/  NOP ;  /* 0x0000000000007918 */ /* 0x00afe20000000000 */
.L_x_16:
[----:B------:R-:W1:Y:S01]  /*0f10*/  S2UR UR31, SR_CTAID.X ;  /* 0x00000000001f79c3 */ /* 0x000e620000002500 */
[----:B------:R-:W-:-:S05]  /*0f20*/  CS2R.32 R3, SR_CgaSize ;  /* 0x0000000000037805 */ /* 0x000fca0000008a00 */
[----:B------:R-:W-:-:S05]  /*0f30*/  IMAD R3, R3, -0xa0, RZ ;  /* 0xffffff6003037824 */ /* 0x000fca00078e02ff */
[----:B--2---:R-:W-:-:S14]  /*0f40*/  R2UR UR5, R3 ;  /* 0x00000000030572ca */ /* 0x004fdc00000e0000 */
[----:B------:R-:W2:Y:S01]  /*0f50*/  LDCU UR5, c[0x0][UR5+0x2b0] ;  /* 0x00005600050577ac */ /* 0x000ea20008000800 */
[----:B------:R-:W-:-:S05]  /*0f60*/  CS2R.32 R3, SR_CgaSize ;  /* 0x0000000000037805 */ /* 0x000fca0000008a00 */
[----:B------:R-:W-:-:S05]  /*0f70*/  IMAD R3, R3, -0xa0, RZ ;  /* 0xffffff6003037824 */ /* 0x000fca00078e02ff */
[----:B------:R-:W-:-:S14]  /*0f80*/  R2UR UR4, R3 ;  /* 0x00000000030472ca */ /* 0x000fdc00000e0000 */
[----:B------:R-:W3:Y:S01]  /*0f90*/  LDCU UR4, c[0x0][UR4+0x2b4] ;  /* 0x00005680040477ac */ /* 0x000ee20008000800 */
[----:B------:R-:W4:Y:S01]  /*0fa0*/  S2UR UR26, SR_CTAID.Y ;  /* 0x00000000001a79c3 */ /* 0x000f220000002600 */
[----:B------:R-:W-:-:S05]  /*0fb0*/  CS2R.32 R3, SR_CgaSize ;  /* 0x0000000000037805 */ /* 0x000fca0000008a00 */
[----:B------:R-:W-:-:S05]  /*0fc0*/  IMAD R3, R3, -0xa0, RZ ;  /* 0xffffff6003037824 */ /* 0x000fca00078e02ff */
[----:B------:R-:W-:-:S14]  /*0fd0*/  R2UR UR59, R3 ;  /* 0x00000000033b72ca */ /* 0x000fdc00000e0000 */
[----:B------:R-:W3:Y:S01]  /*0fe0*/  LDCU UR59, c[0x0][UR59+0x2a0] ;  /* 0x000054003b3b77ac */ /* 0x000ee20008000800 */
[----:B------:R-:W-:-:S05]  /*0ff0*/  CS2R.32 R3, SR_CgaSize ;  /* 0x0000000000037805 */ /* 0x000fca0000008a00 */
[----:B------:R-:W-:-:S05]  /*1000*/  IMAD R3, R3, -0xa0, RZ ;  /* 0xffffff6003037824 */ /* 0x000fca00078e02ff */
[----:B------:R-:W-:-:S14]  /*1010*/  R2UR UR62, R3 ;  /* 0x00000000033e72ca */ /* 0x000fdc00000e0000 */
[----:B------:R-:W3:Y:S01]  /*1020*/  LDCU UR62, c[0x0][UR62+0x2a4] ;  /* 0x000054803e3e77ac */ /* 0x000ee20008000800 */
[----:B------:R-:W-:Y:S02]  /*1030*/  ULOP3.LUT UR7, UR58, 0x3, URZ, 0xc0, !UPT ;  /* 0x000000033a077892 */ /* 0x000fe4000f8ec0ff */
[----:B------:R-:W-:Y:S02]  /*1040*/  USHF.R.U32.HI UR12, URZ, 0x1, UR58 ;  /* 0x00000001ff0c7899 */ /* 0x000fe4000801163a */
[----:B------:R-:W-:Y:S02]  /*1050*/  UISETP.GT.U32.AND UP1, UPT, UR7, 0xffff, UPT ;  /* 0x0000ffff0700788c */ /* 0x000fe4000bf24070 */
[----:B------:R-:W-:Y:S01]  /*1060*/  USHF.R.U32.HI UR11, URZ, 0x2, UR58 ;  /* 0x00000002ff0b7899 */ /* 0x000fe2000801163a */
[----:B-1----:R-:W-:Y:S01]  /*1070*/  I2FP.F32.U32 R3, UR31 ;  /* 0x0000001f00037c45 */ /* 0x002fe20008201000 */
[----:B------:R-:W-:Y:S02]  /*1080*/  USHF.L.U32 UR30, UR58, 0xa, URZ ;  /* 0x0000000a3a1e7899 */ /* 0x000fe400080006ff */
[----:B------:R-:W-:-:S02]  /*1090*/  USHF.L.U32 UR27, UR58, 0xc, URZ ;  /* 0x0000000c3a1b7899 */ /* 0x000fc400080006ff */
[----:B--2---:R-:W-:Y:S01]  /*10a0*/  FMUL R3, R3, UR5 ;  /* 0x0000000503037c20 */ /* 0x004fe20008400000 */
[----:B------:R-:W1:Y:S01]  /*10b0*/  LDCU UR23, c[0x0][0xb24] ;  /* 0x00016480ff1777ac */ /* 0x000e620008000800 */
[----:B----4-:R-:W-:Y:S01]  /*10c0*/  I2FP.F32.U32 R2, UR26 ;  /* 0x0000001a00027c45 */ /* 0x010fe20008201000 */
[----:B------:R-:W2:Y:S03]  /*10d0*/  LDCU UR45, c[0x0][0xb24] ;  /* 0x00016480ff2d77ac */ /* 0x000ea60008000800 */
[----:B------:R-:W4:Y:S01]  /*10e0*/  F2I.U32.TRUNC.NTZ R3, R3 ;  /* 0x0000000300037305 */ /* 0x000f22000020f000 */
[----:B---3--:R-:W-:Y:S01]  /*10f0*/  FMUL R2, R2, UR4 ;  /* 0x0000000402027c20 */ /* 0x008fe20008400000 */
[----:B------:R-:W-:Y:S01]  /*1100*/  ULOP3.LUT UR4, UR58, 0x4, URZ, 0xc0, !UPT ;  /* 0x000000043a047892 */ /* 0x000fe2000f8ec0ff */
[----:B------:R-:W3:Y:S05]  /*1110*/  LDCU UR29, c[0x0][0xb30] ;  /* 0x00016600ff1d77ac */ /* 0x000eea0008000800 */
[----:B------:R-:W1:Y:S01]  /*1120*/  F2I.U32.TRUNC.NTZ R2, R2 ;  /* 0x0000000200027305 */ /* 0x000e62000020f000 */
[----:B------:R-:W-:Y:S01]  /*1130*/  ULOP3.LUT UR4, UR4, 0x1, UR58, 0xf8, !UPT ;  /* 0x0000000104047892 */ /* 0x000fe2000f8ef83a */
[----:B------:R-:W-:Y:S01]  /*1140*/  UMOV UR13, 0x11 ;  /* 0x00000011000d7882 */ /* 0x000fe20000000000 */
[----:B------:R-:W-:-:S02]  /*1150*/  UMOV UR14, 0x5 ;  /* 0x00000005000e7882 */ /* 0x000fc40000000000 */
[----:B------:R-:W-:Y:S01]  /*1160*/  UISETP.GT.U32.AND UP0, UPT, UR4, 0xffff, UPT ;  /* 0x0000ffff0400788c */ /* 0x000fe2000bf04070 */
[----:B----4-:R-:W-:Y:S01]  /*1170*/  R2UR UR5, R3 ;  /* 0x00000000030572ca */ /* 0x010fe200000e0000 */
[----:B------:R-:W-:Y:S01]  /*1180*/  USEL UR25, UR7, 0xffff, !UP1 ;  /* 0x0000ffff07197887 */ /* 0x000fe2000c800000 */
[----:B------:R-:W-:Y:S01]  /*1190*/  PRMT R3, RZ, 0x7610, R3 ;  /* 0x00007610ff037816 */ /* 0x000fe20000000003 */
[----:B------:R-:W-:Y:S01]  /*11a0*/  USEL UR24, UR4, 0xffff, !UP0 ;  /* 0x0000ffff04187887 */ /* 0x000fe2000c000000 */
[----:B-1----:R-:W-:Y:S02]  /*11b0*/  R2UR UR6, R2 ;  /* 0x00000000020672ca */ /* 0x002fe400000e0000 */
[----:B------:R-:W-:-:S07]  /*11c0*/  PRMT R2, RZ, 0x7610, R2 ;  /* 0x00007610ff027816 */ /* 0x000fce0000000002 */
[----:B------:R-:W-:-:S04]  /*11d0*/  UIADD3 UR5, UPT, UPT, -UR5, URZ, URZ ;  /* 0x000000ff05057290 */ /* 0x000fc8000fffe1ff */
[----:B------:R-:W-:Y:S02]  /*11e0*/  UIMAD UR59, UR59, UR5, UR31 ;  /* 0x000000053b3b72a4 */ /* 0x000fe4000f8e021f */
[----:B------:R-:W-:-:S04]  /*11f0*/  UIADD3 UR4, UPT, UPT, -UR6, URZ, URZ ;  /* 0x000000ff06047290 */ /* 0x000fc8000fffe1ff */
[----:B------:R-:W-:Y:S01]  /*1200*/  UIMAD UR62, UR62, UR4, UR26 ;  /* 0x000000043e3e72a4 */ /* 0x000fe2000f8e021a */
[----:B--23--:R-:W-:Y:S11]  /*1210*/  BRA.U UP6, `(.L_x_17) ;  /* 0x0000000106647547 */ /* 0x00cff6000b800000 */
[----:B------:R-:W-:Y:S02]  /*1220*/  UISETP.NE.AND UP0, UPT, UR62, URZ, UPT ;  /* 0x000000ff3e00728c */ /* 0x000fe4000bf05270 */
[----:B------:R-:W-:Y:S02]  /*1230*/  UISETP.NE.AND UP2, UPT, UR62, 0x1, UPT ;  /* 0x000000013e00788c */ /* 0x000fe4000bf45270 */
[----:B------:R-:W-:Y:S02]  /*1240*/  ULOP3.LUT UR4, UR59, 0x2, URZ, 0x3c, !UPT ;  /* 0x000000023b047892 */ /* 0x000fe4000f8e3cff */
[----:B------:R-:W-:Y:S02]  /*1250*/  UISETP.GT.U32.AND UP4, UPT, UR59, 0x1, UP0 ;  /* 0x000000013b00788c */ /* 0x000fe40008784070 */
[----:B------:R-:W-:Y:S02]  /*1260*/  UISETP.GT.U32.AND UP3, UPT, UR59, 0x1, UP2 ;  /* 0x000000013b00788c */ /* 0x000fe40009764070 */
[----:B------:R-:W-:-:S02]  /*1270*/  UISETP.GT.U32.AND UP1, UPT, UR4, 0x1, UP0 ;  /* 0x000000010400788c */ /* 0x000fc40008724070 */
[----:B------:R-:W-:Y:S02]  /*1280*/  UISETP.GT.U32.AND UP0, UPT, UR4, 0x1, UP2 ;  /* 0x000000010400788c */ /* 0x000fe40009704070 */
[----:B------:R-:W-:Y:S02]  /*1290*/  USEL UR6, URZ, 0x1, UP4 ;  /* 0x00000001ff067887 */ /* 0x000fe4000a000000 */
[----:B------:R-:W-:Y:S02]  /*12a0*/  USEL UR5, URZ, 0x10, UP3 ;  /* 0x00000010ff057887 */ /* 0x000fe40009800000 */
[----:B------:R-:W-:Y:S02]  /*12b0*/  USEL UR4, URZ, 0x2, UP4 ;  /* 0x00000002ff047887 */ /* 0x000fe4000a000000 */
[----:B------:R-:W-:Y:S02]  /*12c0*/  USEL UR9, URZ, 0x20, UP3 ;  /* 0x00000020ff097887 */ /* 0x000fe40009800000 */
[----:B------:R-:W-:-:S02]  /*12d0*/  USEL UR8, URZ, 0x4, UP1 ;  /* 0x00000004ff087887 */ /* 0x000fc40008800000 */
[----:B------:R-:W-:Y:S02]  /*12e0*/  UIADD3 UR4, UPT, UPT, UR4, UR5, UR6 ;  /* 0x0000000504047290 */ /* 0x000fe4000fffe006 */
[----:B------:R-:W-:Y:S02]  /*12f0*/  USEL UR6, URZ, 0x8, UP1 ;  /* 0x00000008ff067887 */ /* 0x000fe40008800000 */
[----:B------:R-:W-:Y:S02]  /*1300*/  ULOP3.LUT UR10, UR59, 0xfffffffe, URZ, 0xc0, !UPT ;  /* 0xfffffffe3b0a7892 */ /* 0x000fe4000f8ec0ff */
[----:B------:R-:W-:Y:S02]  /*1310*/  USEL UR7, URZ, 0x40, UP0 ;  /* 0x00000040ff077887 */ /* 0x000fe40008000000 */
[----:B------:R-:W-:Y:S02]  /*1320*/  UIADD3 UR5, UPT, UPT, UR8, UR9, UR4 ;  /* 0x0000000908057290 */ /* 0x000fe4000fffe004 */
[----:B------:R-:W-:-:S02]  /*1330*/  ULEA UR4, UR62, UR10, 0x2 ;  /* 0x0000000a3e047291 */ /* 0x000fc4000f8e10ff */
[----:B------:R-:W-:Y:S02]  /*1340*/  USEL UR8, URZ, 0x80, UP0 ;  /* 0x00000080ff087887 */ /* 0x000fe40008000000 */
[----:B------:R-:W-:-:S03]  /*1350*/  UIADD3 UR5, UPT, UPT, UR6, UR7, UR5 ;  /* 0x0000000706057290 */ /* 0x000fc6000fffe005 */
[----:B------:R-:W-:Y:S01]  /*1360*/  UMOV UR6, 0x3 ;  /* 0x0000000300067882 */ /* 0x000fe20000000000 */
[----:B------:R-:W-:Y:S02]  /*1370*/  UIADD3 UR5, UPT, UPT, UR5, UR8, URZ ;  /* 0x0000000805057290 */ /* 0x000fe4000fffe0ff */
[----:B------:R-:W-:-:S04]  /*1380*/  USHF.L.U32 UR4, UR6, UR4, URZ ;  /* 0x0000000406047299 */ /* 0x000fc800080006ff */
[----:B------:R-:W-:Y:S02]  /*1390*/  MOV R3, UR5 ;  /* 0x0000000500037c02 */ /* 0x000fe40008000f00 */
[----:B------:R-:W-:-:S07]  /*13a0*/  MOV R2, UR4 ;  /* 0x0000000400027c02 */ /* 0x000fce0008000f00 */
.L_x_17:
[----:B------:R-:W1:Y:S01]  /*13b0*/  S2UR UR36, SR_CTAID.Z ;  /* 0x00000000002479c3 */ /* 0x000e620000002700 */
[----:B------:R-:W-:Y:S02]  /*13c0*/  UISETP.GE.AND UP0, UPT, UR23, 0x1, UPT ;  /* 0x000000011700788c */ /* 0x000fe4000bf06270 */
[----:B------:R-:W-:Y:S02]  /*13d0*/  ULOP3.LUT UR25, UR25, 0xffff, URZ, 0xc0, !UPT ;  /* 0x0000ffff19197892 */ /* 0x000fe4000f8ec0ff */
[----:B------:R-:W-:Y:S02]  /*13e0*/  ULOP3.LUT UR24, UR24, 0xffff, URZ, 0xc0, !UPT ;  /* 0x0000ffff18187892 */ /* 0x000fe4000f8ec0ff */
[----:B------:R-:W-:Y:S02]  /*13f0*/  UISETP.NE.AND UP3, UPT, UR22, 0x2, UPT ;  /* 0x000000021600788c */ /* 0x000fe4000bf65270 */
[----:B------:R-:W-:Y:S02]  /*1400*/  ULOP3.LUT UR33, UR12, 0x1, URZ, 0xc0, !UPT ;  /* 0x000000010c217892 */ /* 0x000fe4000f8ec0ff */
[----:B------:R-:W-:-:S02]  /*1410*/  ULOP3.LUT UR32, UR11, 0x1, URZ, 0xc0, !UPT ;  /* 0x000000010b207892 */ /* 0x000fc4000f8ec0ff */
[----:B------:R-:W-:Y:S02]  /*1420*/  ULOP3.LUT UR30, UR30, 0x1000, URZ, 0xc0, !UPT ;  /* 0x000010001e1e7892 */ /* 0x000fe4000f8ec0ff */
[----:B------:R-:W-:Y:S02]  /*1430*/  ULOP3.LUT UR27, UR27, 0x2000, URZ, 0xc0, !UPT ;  /* 0x000020001b1b7892 */ /* 0x000fe4000f8ec0ff */
[----:B------:R-:W-:Y:S02]  /*1440*/  USHF.L.U32 UR25, UR13, UR25, URZ ;  /* 0x000000190d197299 */ /* 0x000fe400080006ff */
[----:B------:R-:W-:Y:S01]  /*1450*/  USHF.L.U32 UR24, UR14, UR24, URZ ;  /* 0x000000180e187299 */ /* 0x000fe200080006ff */
[----:B------:R-:W-:Y:S01]  /*1460*/  UMOV UR20, UR31 ;  /* 0x0000001f00147c82 */ /* 0x000fe20008000000 */
[----:B------:R-:W-:Y:S10]  /*1470*/  BRA.U !UP0, `(.L_x_18) ;  /* 0x0000000108d47547 */ /* 0x000ff4000b800000 */
[----:B------:R-:W2:Y:S01]  /*1480*/  LDCU.128 UR12, c[0x0][0xb10] ;  /* 0x00016200ff0c77ac */ /* 0x000ea20008000c00 */
[----:B------:R-:W3:Y:S01]  /*1490*/  LDCU UR6, c[0x0][0x370] ;  /* 0x00006e00ff0677ac */ /* 0x000ee20008000800 */
[----:B------:R-:W4:Y:S01]  /*14a0*/  LDCU UR5, c[0x0][0x374] ;  /* 0x00006e80ff0577ac */ /* 0x000f220008000800 */
[----:B------:R-:W1:Y:S01]  /*14b0*/  LDCU UR28, c[0x0][0xb0c] ;  /* 0x00016180ff1c77ac */ /* 0x000e620008000800 */
[----:B------:R-:W1:Y:S01]  /*14c0*/  LDCU UR4, c[0x0][0xb20] ;  /* 0x00016400ff0477ac */ /* 0x000e620008000800 */
[----:B------:R-:W1:Y:S01]  /*14d0*/  LDCU.64 UR8, c[0x0][0xb28] ;  /* 0x00016500ff0877ac */ /* 0x000e620008000a00 */
[----:B--2---:R-:W-:Y:S02]  /*14e0*/  UISETP.NE.AND UP0, UPT, UR14, 0x1, UPT ;  /* 0x000000010e00788c */ /* 0x004fe4000bf05270 */
[----:B----4-:R-:W-:Y:S02]  /*14f0*/  UIMAD.WIDE.U32 UR10, UR5, UR15, URZ ;  /* 0x0000000f050a72a5 */ /* 0x010fe4000f8e00ff */
[----:B---3--:R-:W-:-:S02]  /*1500*/  UIMAD.WIDE.U32 UR18, UR6, UR12, URZ ;  /* 0x0000000c061272a5 */ /* 0x008fc4000f8e00ff */
[----:B-1----:R-:W-:Y:S02]  /*1510*/  UISETP.NE.AND UP1, UPT, UR28, 0x1, UPT ;  /* 0x000000011c00788c */ /* 0x002fe4000bf25270 */
[----:B------:R-:W-:Y:S01]  /*1520*/  UISETP.NE.AND UP2, UPT, UR23, 0x1, UPT ;  /* 0x000000011700788c */ /* 0x000fe2000bf45270 */
[----:B------:R-:W-:Y:S02]  /*1530*/  UMOV UR10, UR11 ;  /* 0x0000000b000a7c82 */ /* 0x000fe40008000000 */
[----:B------:R-:W-:Y:S01]  /*1540*/  UMOV UR18, UR19 ;  /* 0x0000001300127c82 */ /* 0x000fe20008000000 */
[----:B------:R-:W-:Y:S02]  /*1550*/  @UP0 USHF.R.U32.HI UR5, URZ, UR4, UR10 ;  /* 0x00000004ff050299 */ /* 0x000fe4000801160a */
[----:B------:R-:W-:Y:S02]  /*1560*/  UIMAD.WIDE.U32 UR20, UR26, UR15, URZ ;  /* 0x0000000f1a1472a5 */ /* 0x000fe4000f8e00ff */
[----:B------:R-:W-:-:S02]  /*1570*/  UIMAD.WIDE.U32 UR10, UR5, UR8, URZ ;  /* 0x00000008050a72a5 */ /* 0x000fc4000f8e00ff */
[----:B------:R-:W-:Y:S02]  /*1580*/  @UP1 USHF.R.U32.HI UR6, URZ, UR13, UR18 ;  /* 0x0000000dff061299 */ /* 0x000fe40008011612 */
[----:B------:R-:W-:Y:S02]  /*1590*/  UIMAD.WIDE.U32 UR16, UR31, UR12, URZ ;  /* 0x0000000c1f1072a5 */ /* 0x000fe4000f8e00ff */
[----:B------:R-:W-:Y:S01]  /*15a0*/  UIMAD.WIDE.U32 UR18, UR6, UR8, URZ ;  /* 0x00000008061272a5 */ /* 0x000fe2000f8e00ff */
[----:B------:R-:W-:Y:S01]  /*15b0*/  UMOV UR20, UR21 ;  /* 0x0000001500147c82 */ /* 0x000fe20008000000 */
[----:B------:R-:W-:Y:S01]  /*15c0*/  UMOV UR10, UR11 ;  /* 0x0000000b000a7c82 */ /* 0x000fe20008000000 */
[----:B------:R-:W-:Y:S02]  /*15d0*/  USHF.R.U32.HI UR20, URZ, UR4, UR20 ;  /* 0x00000004ff147299 */ /* 0x000fe40008011614 */
[----:B------:R-:W-:Y:S02]  /*15e0*/  @UP2 USHF.R.U32.HI UR5, URZ, UR9, UR10 ;  /* 0x00000009ff052299 */ /* 0x000fe4000801160a */
[----:B------:R-:W-:Y:S01]  /*15f0*/  UMOV UR7, UR19 ;  /* 0x0000001300077c82 */ /* 0x000fe20008000000 */
[----:B------:R-:W-:Y:S01]  /*1600*/  UMOV UR16, UR17 ;  /* 0x0000001100107c82 */ /* 0x000fe20008000000 */
[----:B------:R-:W-:-:S02]  /*1610*/  @UP2 USHF.R.U32.HI UR6, URZ, UR9, UR7 ;  /* 0x00000009ff062299 */ /* 0x000fc40008011607 */
[----:B------:R-:W-:Y:S02]  /*1620*/  USHF.R.U32.HI UR16, URZ, UR13, UR16 ;  /* 0x0000000dff107299 */ /* 0x000fe40008011610 */
[----:B------:R-:W-:Y:S02]  /*1630*/  USEL UR4, UR26, UR20, !UP0 ;  /* 0x000000141a047287 */ /* 0x000fe4000c000000 */
[----:B------:R-:W-:Y:S02]  /*1640*/  UIMAD UR7, UR5, UR23, URZ ;  /* 0x00000017050772a4 */ /* 0x000fe4000f8e02ff */
[----:B------:R-:W-:Y:S02]  /*1650*/  USEL UR5, UR31, UR16, !UP1 ;  /* 0x000000101f057287 */ /* 0x000fe4000c800000 */
[----:B------:R-:W-:Y:S02]  /*1660*/  UIMAD UR12, UR6, UR23, URZ ;  /* 0x00000017060c72a4 */ /* 0x000fe4000f8e02ff */
[----:B------:R-:W-:-:S02]  /*1670*/  UISETP.GE.AND UP0, UPT, UR4, UR7, UPT ;  /* 0x000000070400728c */ /* 0x000fc4000bf06270 */
[----:B------:R-:W-:Y:S02]  /*1680*/  UIMAD.WIDE.U32 UR10, UR4, UR8, URZ ;  /* 0x00000008040a72a5 */ /* 0x000fe4000f8e00ff */
[----:B------:R-:W-:Y:S02]  /*1690*/  UISETP.GE.OR UP0, UPT, UR5, UR12, UP0 ;  /* 0x0000000c0500728c */ /* 0x000fe40008706670 */
[----:B------:R-:W-:Y:S02]  /*16a0*/  UIMAD.WIDE.U32 UR12, UR5, UR8, URZ ;  /* 0x00000008050c72a5 */ /* 0x000fe4000f8e00ff */
[----:B------:R-:W-:Y:S01]  /*16b0*/  UIADD3 UR10, UPT, UPT, -UR4, URZ, URZ ;  /* 0x000000ff040a7290 */ /* 0x000fe2000fffe1ff */
[----:B------:R-:W-:Y:S01]  /*16c0*/  UMOV UR8, UR11 ;  /* 0x0000000b00087c82 */ /* 0x000fe20008000000 */
[----:B------:R-:W-:Y:S02]  /*16d0*/  UIADD3 UR20, UPT, UPT, -UR5, URZ, URZ ;  /* 0x000000ff05147290 */ /* 0x000fe4000fffe1ff */
[----:B------:R-:W-:-:S03]  /*16e0*/  USHF.R.U32.HI UR8, URZ, UR9, UR8 ;  /* 0x00000009ff087299 */ /* 0x000fc60008011608 */
[----:B------:R-:W-:Y:S01]  /*16f0*/  @!UP0 UMOV UR7, UR13 ;  /* 0x0000000d00078c82 */ /* 0x000fe20008000000 */
[----:B------:R-:W-:Y:S02]  /*1700*/  UIMAD UR26, UR14, UR10, UR26 ;  /* 0x0000000a0e1a72a4 */ /* 0x000fe4000f8e021a */
[----:B------:R-:W-:Y:S02]  /*1710*/  USEL UR8, UR4, UR8, !UP2 ;  /* 0x0000000804087287 */ /* 0x000fe4000d000000 */
[----:B------:R-:W-:Y:S02]  /*1720*/  @!UP0 USHF.R.U32.HI UR7, URZ, UR9, UR7 ;  /* 0x00000009ff078299 */ /* 0x000fe40008011607 */
[----:B------:R-:W-:Y:S02]  /*1730*/  UIADD3 UR9, UPT, UPT, -UR8, URZ, URZ ;  /* 0x000000ff08097290 */ /* 0x000fe4000fffe1ff */
[----:B------:R-:W-:Y:S02]  /*1740*/  @!UP0 USEL UR7, UR5, UR7, !UP2 ;  /* 0x0000000705078287 */ /* 0x000fe4000d000000 */
[----:B------:R-:W-:-:S02]  /*1750*/  UIMAD UR9, UR23, UR9, UR4 ;  /* 0x00000009170972a4 */ /* 0x000fc4000f8e0204 */
[----:B------:R-:W-:Y:S02]  /*1760*/  @!UP0 UIADD3 UR8, UPT, UPT, UR8, -UR7, URZ ;  /* 0x8000000708088290 */ /* 0x000fe4000fffe0ff */
[----:B------:R-:W-:Y:S02]  /*1770*/  @!UP0 UIMAD UR6, UR9, UR6, UR7 ;  /* 0x00000006090682a4 */ /* 0x000fe4000f8e0207 */
[----:B------:R-:W-:Y:S02]  /*1780*/  @!UP0 UIMAD UR4, UR8, UR23, UR5 ;  /* 0x00000017080482a4 */ /* 0x000fe4000f8e0205 */
[----:B------:R-:W-:Y:S02]  /*1790*/  UIMAD UR20, UR28, UR20, UR31 ;  /* 0x000000141c1472a4 */ /* 0x000fe4000f8e021f */
[----:B------:R-:W-:Y:S01]  /*17a0*/  UIMAD UR26, UR4, UR14, UR26 ;  /* 0x0000000e041a72a4 */ /* 0x000fe2000f8e021a */
[----:B------:R-:W-:Y:S02]  /*17b0*/  @!UP0 UMOV UR5, UR6 ;  /* 0x0000000600058c82 */ /* 0x000fe40008000000 */
[----:B------:R-:W-:-:S12]  /*17c0*/  UIMAD UR20, UR5, UR28, UR20 ;  /* 0x0000001c051472a4 */ /* 0x000fd8000f8e0214 */
.L_x_18:
[----:B------:R-:W-:-:S09]  /*17d0*/  UISETP.NE.AND UP0, UPT, UR29, 0x1, UPT ;  /* 0x000000011d00788c */ /* 0x000fd2000bf05270 */
[----:B------:R-:W-:Y:S05]  /*17e0*/  BRA.U UP0, `(.L_x_19) ;  /* 0x0000000100447547 */ /* 0x000fea000b800000 */
[----:B------:R-:W2:Y:S01]  /*17f0*/  LDCU.128 UR8, c[0x0][0xb10] ;  /* 0x00016200ff0877ac */ /* 0x000ea20008000c00 */
[----:B------:R-:W3:Y:S01]  /*1800*/  LDCU UR12, c[0x0][0xb0c] ;  /* 0x00016180ff0c77ac */ /* 0x000ee20008000800 */
[----:B------:R-:W4:Y:S01]  /*1810*/  LDCU UR13, c[0x0][0xb20] ;  /* 0x00016400ff0d77ac */ /* 0x000f220008000800 */
[----:B--2---:R-:W-:Y:S02]  /*1820*/  UIMAD.WIDE.U32 UR6, UR20, UR8, URZ ;  /* 0x00000008140672a5 */ /* 0x004fe4000f8e00ff */
[----:B------:R-:W-:Y:S02]  /*1830*/  UIMAD.WIDE.U32 UR4, UR26, UR11, URZ ;  /* 0x0000000b1a0472a5 */ /* 0x000fe4000f8e00ff */
[----:B---3--:R-:W-:Y:S02]  /*1840*/  UISETP.NE.AND UP1, UPT, UR12, 0x1, UPT ;  /* 0x000000010c00788c */ /* 0x008fe4000bf25270 */
[----:B------:R-:W-:Y:S01]  /*1850*/  UISETP.NE.AND UP0, UPT, UR10, 0x1, UPT ;  /* 0x000000010a00788c */ /* 0x000fe2000bf05270 */
[----:B------:R-:W-:-:S02]  /*1860*/  UMOV UR6, UR7 ;  /* 0x0000000700067c82 */ /* 0x000fc40008000000 */
[----:B------:R-:W-:Y:S01]  /*1870*/  UMOV UR4, UR5 ;  /* 0x0000000500047c82 */ /* 0x000fe20008000000 */
[----:B------:R-:W-:Y:S02]  /*1880*/  USHF.R.U32.HI UR6, URZ, UR9, UR6 ;  /* 0x00000009ff067299 */ /* 0x000fe40008011606 */
[----:B----4-:R-:W-:Y:S02]  /*1890*/  USHF.R.U32.HI UR4, URZ, UR13, UR4 ;  /* 0x0000000dff047299 */ /* 0x010fe40008011604 */
[----:B------:R-:W-:Y:S02]  /*18a0*/  USEL UR5, UR20, UR6, !UP1 ;  /* 0x0000000614057287 */ /* 0x000fe4000c800000 */
[----:B------:R-:W-:-:S04]  /*18b0*/  USEL UR4, UR26, UR4, !UP0 ;  /* 0x000000041a047287 */ /* 0x000fc8000c000000 */
[----:B------:R-:W-:Y:S02]  /*18c0*/  UIADD3 UR6, UPT, UPT, -UR4, UR5, URZ ;  /* 0x0000000504067290 */ /* 0x000fe4000fffe1ff */
[----:B------:R-:W-:Y:S02]  /*18d0*/  UIADD3 UR4, UPT, UPT, UR4, -UR5, URZ ;  /* 0x8000000504047290 */ /* 0x000fe4000fffe0ff */
[----:B------:R-:W-:Y:S02]  /*18e0*/  UIMAD UR26, UR6, UR10, UR26 ;  /* 0x0000000a061a72a4 */ /* 0x000fe4000f8e021a */
[----:B------:R-:W-:-:S12]  /*18f0*/  UIMAD UR20, UR4, UR12, UR20 ;  /* 0x0000000c041472a4 */ /* 0x000fd8000f8e0214 */
.L_x_19:
[----:B------:R-:W-:-:S09]  /*1900*/  UISETP.EQ.U32.AND UP0, UPT, UR34, 0x1, UPT ;  /* 0x000000012200788c */ /* 0x000fd2000bf02070 */
[----:B------:R-:W-:Y:S05]  /*1910*/  BRA.U !UP0, `(.L_x_20) ;  /* 0x00000001080c7547 */ /* 0x000fea000b800000 */
[----:B------:R-:W-:Y:S01]  /*1920*/  UCGABAR_WAIT ;  /* 0x0000000000007dc7 */ /* 0x000fe20008000000 */
[----:B------:R-:W-:Y:S01]  /*1930*/  CCTL.IVALL ;  /* 0x00000000ff00798f */ /* 0x000fe20002000000 */
[----:B------:R-:W-:Y:S05]  /*1940*/  BRA `(.L_x_21) ;  /* 0x0000000000047947 */ /* 0x000fea0003800000 */
.L_x_20:
[----:B------:R-:W-:Y:S06]  /*1950*/  BAR.SYNC.DEFER_BLOCKING 0x0 ;  /* 0x0000000000007b1d */ /* 0x000fec0000010000 */
.L_x_21:
[----:B------:R-:W-:Y:S05]  /*1960*/  BRA.U UP3, `(.L_x_22) ;  /* 0x0000001503747547 */ /* 0x000fea000b800000 */
[----:B------:R-:W2:Y:S01]  /*1970*/  LDCU UR6, c[0x0][0x38c] ;  /* 0x00007180ff0677ac */ /* 0x000ea20008000800 */
[----:B------:R-:W-:Y:S01]  /*1980*/  PLOP3.LUT P1, PT, PT, PT, UP5, 0x80, 0x8 ;  /* 0x000000000008781c */ /* 0x000fe20003f2f058 */
[----:B------:R-:W-:Y:S01]  /*1990*/  IMAD.MOV.U32 R12, RZ, RZ, 0x1 ;  /* 0x00000001ff0c7424 */ /* 0x000fe200078e00ff */
[----:B------:R-:W-:Y:S01]  /*19a0*/  ISETP.NE.AND P2, PT, R0, RZ, P3 ;  /* 0x000000ff0000720c */ /* 0x000fe20001f45270 */
[----:B------:R-:W-:Y:S01]  /*19b0*/  USHF.L.U32 UR48, UR31, 0x7, URZ ;  /* 0x000000071f307899 */ /* 0x000fe200080006ff */
[----:B------:R-:W-:Y:S01]  /*19c0*/  PLOP3.LUT P1, PT, P1, PT, PT, 0x8, 0x80 ;  /* 0x000000000080781c */ /* 0x000fe20000f2e170 */
[----:B------:R-:W-:Y:S01]  /*19d0*/  USHF.L.U32 UR47, UR31, 0x6, URZ ;  /* 0x000000061f2f7899 */ /* 0x000fe200080006ff */
[----:B------:R-:W-:Y:S01]  /*19e0*/  CS2R R10, SRZ ;  /* 0x00000000000a7805 */ /* 0x000fe2000001ff00 */
[----:B------:R-:W-:Y:S01]  /*19f0*/  UMOV UR13, 0x400 ;  /* 0x00000400000d7882 */ /* 0x000fe20000000000 */
[----:B------:R-:W-:Y:S01]  /*1a00*/  UISETP.NE.AND UP1, UPT, UR22, URZ, UPT ;  /* 0x000000ff1600728c */ /* 0x000fe2000bf25270 */
[----:B------:R-:W-:Y:S01]  /*1a10*/  IMAD.MOV.U32 R9, RZ, RZ, RZ ;  /* 0x000000ffff097224 */ /* 0x000fe200078e00ff */
[----:B------:R-:W-:Y:S01]  /*1a20*/  ULEA UR13, UR58, UR13, 0x18 ;  /* 0x0000000d3a0d7291 */ /* 0x000fe2000f8ec0ff */
[----:B------:R-:W-:Y:S01]  /*1a30*/  IMAD.MOV.U32 R8, RZ, RZ, 0x1 ;  /* 0x00000001ff087424 */ /* 0x000fe200078e00ff */
[----:B------:R-:W-:-:S02]  /*1a40*/  ULOP3.LUT UR48, UR48, 0x80, URZ, 0xc0, !UPT ;  /* 0x0000008030307892 */ /* 0x000fc4000f8ec0ff */
[----:B------:R-:W-:Y:S01]  /*1a50*/  ULOP3.LUT UR47, UR47, 0x40, URZ, 0xc0, !UPT ;  /* 0x000000402f2f7892 */ /* 0x000fe2000f8ec0ff */
[----:B------:R-:W3:Y:S01]  /*1a60*/  LDCU UR42, c[0x0][0x370] ;  /* 0x00006e00ff2a77ac */ /* 0x000ee20008000800 */
[----:B--2---:R-:W-:Y:S02]  /*1a70*/  UIADD3 UR5, UPT, UPT, UR6, 0x7f, URZ ;  /* 0x0000007f06057890 */ /* 0x004fe4000fffe0ff */
[----:B------:R-:W-:Y:S02]  /*1a80*/  UIADD3 UR50, UPT, UPT, UR6, 0xfe, URZ ;  /* 0x000000fe06327890 */ /* 0x000fe4000fffe0ff */
[----:B------:R-:W-:Y:S01]  /*1a90*/  USHF.R.S32.HI UR4, URZ, 0x1f, UR5 ;  /* 0x0000001fff047899 */ /* 0x000fe20008011405 */
[----:B------:R-:W2:Y:S03]  /*1aa0*/  LDCU.64 UR28, c[0x0][0x348] ;  /* 0x00006900ff1c77ac */ /* 0x000ea60008000a00 */
[----:B------:R-:W-:-:S02]  /*1ab0*/  ULEA.HI UR4, UR4, UR5, URZ, 0x7 ;  /* 0x0000000504047291 */ /* 0x000fc4000f8f38ff */
[----:B------:R-:W-:Y:S02]  /*1ac0*/  UIADD3 UR5, UPT, UPT, UR6, -0x1, URZ ;  /* 0xffffffff06057890 */ /* 0x000fe4000fffe0ff */
[----:B------:R-:W-:Y:S02]  /*1ad0*/  USHF.R.S32.HI UR44, URZ, 0x7, UR4 ;  /* 0x00000007ff2c7899 */ /* 0x000fe40008011404 */
[----:B------:R-:W-:Y:S02]  /*1ae0*/  UISETP.GE.U32.AND UP2, UPT, UR5, -0xff, UPT ;  /* 0xffffff010500788c */ /* 0x000fe4000bf46070 */
[----:B------:R-:W-:Y:S01]  /*1af0*/  UISETP.LT.U32.AND UP0, UPT, UR44, 0x8, UPT ;  /* 0x000000082c00788c */ /* 0x000fe2000bf01070 */
[----:B------:R-:W4:Y:S03]  /*1b00*/  LDCU UR41, c[0x0][0x374] ;  /* 0x00006e80ff2977ac */ /* 0x000f260008000800 */
[----:B------:R-:W-:-:S02]  /*1b10*/  USEL UR43, UR44, 0x8, UP0 ;  /* 0x000000082c2b7887 */ /* 0x000fc40008000000 */
[----:B------:R-:W-:Y:S02]  /*1b20*/  USEL UR21, UR53, 0x2, UP1 ;  /* 0x0000000235157887 */ /* 0x000fe40008800000 */
[----:B------:R-:W-:Y:S02]  /*1b30*/  UIADD3 UR4, UPT, UPT, UR43, -0x1, URZ ;  /* 0xffffffff2b047890 */ /* 0x000fe4000fffe0ff */
[----:B------:R-:W-:Y:S02]  /*1b40*/  @UP2 UIADD3 UR4, UPT, UPT, UR43, URZ, URZ ;  /* 0x000000ff2b042290 */ /* 0x000fe4000fffe0ff */
[----:B------:R-:W-:Y:S02]  /*1b50*/  UIADD3 UR38, UPT, UPT, UR13, 0x6300, UR30 ;  /* 0x000063000d267890 */ /* 0x000fe4000fffe01e */
[----:B------:R-:W-:Y:S02]  /*1b60*/  UIADD3 UR37, UPT, UPT, UR13, 0x16300, UR27 ;  /* 0x000163000d257890 */ /* 0x000fe4000fffe01b */
[----:B------:R-:W-:-:S02]  /*1b70*/  ULEA UR48, UR33, UR48, 0x6 ;  /* 0x0000003021307291 */ /* 0x000fc4000f8e30ff */
[----:B------:R-:W-:Y:S02]  /*1b80*/  ULEA UR47, UR32, UR47, 0x5 ;  /* 0x0000002f202f7291 */ /* 0x000fe4000f8e28ff */
[----:B------:R-:W-:Y:S02]  /*1b90*/  UIADD3 UR49, UPT, UPT, UR44, -UR43, URZ ;  /* 0x8000002b2c317290 */ /* 0x000fe4000fffe0ff */
[----:B------:R-:W-:Y:S02]  /*1ba0*/  UIADD3 UR31, UPT, UPT, UR4, 0x1, URZ ;  /* 0x00000001041f7890 */ /* 0x000fe4000fffe0ff */
[----:B------:R-:W-:Y:S01]  /*1bb0*/  UIADD3 UR46, UPT, UPT, -UR4, URZ, URZ ;  /* 0x000000ff042e7290 */ /* 0x000fe2000fffe1ff */
[----:B--234-:R-:W-:-:S11]  /*1bc0*/  UMOV UR6, URZ ;  /* 0x000000ff00067c82 */ /* 0x01cfd60008000000 */
.L_x_42:
[----:B------:R-:W-:-:S09]  /*1bd0*/  UISETP.NE.AND UP0, UPT, UR58, URZ, UPT ;  /* 0x000000ff3a00728c */ /* 0x000fd2000bf05270 */
[----:B-1----:R-:W-:Y:S05]  /*1be0*/  BRA.U UP0, `(.L_x_23) ;  /* 0x0000000100287547 */ /* 0x002fea000b800000 */
[----:B------:R-:W-:Y:S02]  /*1bf0*/  LEA R0, R9, UR13, 0x3 ;  /* 0x0000000d09007c11 */ /* 0x000fe4000f8e18ff */
[----:B------:R-:W-:-:S04]  /*1c00*/  SHF.L.U32 R3, R8, 0x1f, RZ ;  /* 0x0000001f08037819 */ /* 0x000fc800000006ff */
[----:B------:R-:W2:Y:S02]  /*1c10*/  SYNCS.PHASECHK.TRANS64.TRYWAIT P0, [R0+URZ+0x140], R3 ;  /* 0x00014003000075a7 */ /* 0x000ea400080011ff */
[----:B--2---:R-:W-:Y:S05]  /*1c20*/  @!P0 BRA `(.L_x_24) ;  /* 0x0000008400a48947 */ /* 0x004fea0003800000 */
.L_x_147:
[----:B------:R3:W-:Y:S01]  /*1c30*/  SYNCS.ARRIVE.TRANS64.A1T0 RZ, [R0+URZ+0x130], RZ ;  /* 0x000130ff00ff79a7 */ /* 0x0007e200081000ff */
[----:B------:R-:W-:-:S05]  /*1c40*/  VIADD R9, R9, 0x1 ;  /* 0x0000000109097836 */ /* 0x000fca0000000000 */
[----:B------:R-:W-:-:S04]  /*1c50*/  ISETP.NE.AND P0, PT, R9, 0x2, PT ;  /* 0x000000020900780c */ /* 0x000fc80003f05270 */
[----:B--2---:R-:W-:Y:S02]  /*1c60*/  SEL R3, RZ, 0x1, P0 ;  /* 0x00000001ff037807 */ /* 0x004fe40000000000 */
[----:B------:R-:W-:Y:S02]  /*1c70*/  SEL R9, R9, RZ, P0 ;  /* 0x000000ff09097207 */ /* 0x000fe40000000000 */
[----:B------:R-:W-:-:S07]  /*1c80*/  LOP3.LUT R8, R8, R3, RZ, 0x3c, !PT ;  /* 0x0000000308087212 */ /* 0x000fce00078e3cff */
.L_x_23:
[----:B------:R-:W-:Y:S01]  /*1c90*/  ULEA UR4, UR6, UR13, 0x3 ;  /* 0x0000000d06047291 */ /* 0x000fe2000f8e18ff */
[----:B---3--:R-:W-:Y:S01]  /*1ca0*/  SHF.L.U32 R0, R12, 0x1f, RZ ;  /* 0x0000001f0c007819 */ /* 0x008fe200000006ff */
[----:B------:R-:W-:Y:S02]  /*1cb0*/  UISETP.GE.U32.AND UP0, UPT, UR50, 0xff, UPT ;  /* 0x000000ff3200788c */ /* 0x000fe4000bf06070 */
[----:B------:R-:W-:Y:S01]  /*1cc0*/  ULEA UR11, UR26, UR48, 0x8 ;  /* 0x000000301a0b7291 */ /* 0x000fe2000f8e40ff */
[----:B------:R-:W-:-:S04]  /*1cd0*/  UMOV UR7, URZ ;  /* 0x000000ff00077c82 */ /* 0x000fc80008000000 */
[----:B------:R2:W3:Y:S01]  /*1ce0*/  SYNCS.PHASECHK.TRANS64.TRYWAIT P0, [UR4+0x40], R0 ;  /* 0x00004000ff0075a7 */ /* 0x0004e20008001104 */
[----:B------:R-:W-:-:S04]  /*1cf0*/  ULEA.HI UR4, UR20, UR20, URZ, 0x1 ;  /* 0x0000001414047291 */ /* 0x000fc8000f8f08ff */
[----:B------:R-:W-:-:S04]  /*1d00*/  USHF.L.U32 UR4, UR4, 0x6, URZ ;  /* 0x0000000604047899 */ /* 0x000fc800080006ff */
[----:B------:R-:W-:-:S04]  /*1d10*/  ULOP3.LUT UR35, UR4, 0xffffff80, URZ, 0xc0, !UPT ;  /* 0xffffff8004237892 */ /* 0x000fc8000f8ec0ff */
[----:B------:R-:W-:Y:S01]  /*1d20*/  UIADD3 UR35, UPT, UPT, UR47, UR35, URZ ;  /* 0x000000232f237290 */ /* 0x000fe2000fffe0ff */
[----:B------:R-:W-:Y:S11]  /*1d30*/  BRA.U !UP0, `(.L_x_25) ;  /* 0x0000000108c87547 */ /* 0x000ff6000b800000 */
[----:B------:R-:W-:Y:S01]  /*1d40*/  UMOV UR16, UR46 ;  /* 0x0000002e00107c82 */ /* 0x000fe20008000000 */
[----:B------:R-:W-:Y:S01]  /*1d50*/  UMOV UR4, UR6 ;  /* 0x0000000600047c82 */ /* 0x000fe20008000000 */
[----:B------:R-:W-:-:S05]  /*1d60*/  UMOV UR34, URZ ;  /* 0x000000ff00227c82 */ /* 0x000fca0008000000 */
.L_x_31:
[----:B------:R-:W-:Y:S01]  /*1d70*/  ULEA UR33, UR4, UR13, 0x3 ;  /* 0x0000000d04217291 */ /* 0x000fe2000f8e18ff */
[----:B------:R-:W-:Y:S01]  /*1d80*/  @P3 MOV R2, 0xc000 ;  /* 0x0000c00000023802 */ /* 0x000fe20000000f00 */
[----:B-1-34-:R-:W-:Y:S10]  /*1d90*/  @P0 BRA `(.L_x_26) ;  /* 0x00000000000c0947 */ /* 0x01aff40003800000 */
[----:B------:R-:W-:-:S04]  /*1da0*/  SHF.L.U32 R3, R12, 0x1f, RZ ;  /* 0x0000001f0c037819 */ /* 0x000fc800000006ff */
[----:B------:R-:W3:Y:S02]  /*1db0*/  SYNCS.PHASECHK.TRANS64.TRYWAIT P0, [UR33+0x40], R3 ;  /* 0x00004003ff0075a7 */ /* 0x000ee40008001121 */
[----:B---3--:R-:W-:Y:S05]  /*1dc0*/  @!P0 BRA `(.L_x_27) ;  /* 0x0000008400508947 */ /* 0x008fea0003800000 */
.L_x_26:
[----:B------:R3:W-:Y:S01]  /*1dd0*/  @P3 SYNCS.ARRIVE.TRANS64 RZ, [UR33], R2 ;  /* 0x00000002ffff39a7 */ /* 0x0007e20008000021 */
[----:B------:R-:W-:Y:S02]  /*1de0*/  ULOP3.LUT UR5, UR21, 0x2, URZ, 0xfc, !UPT ;  /* 0x0000000215057892 */ /* 0x000fe4000f8efcff */
[----:B------:R-:W-:Y:S02]  /*1df0*/  UIADD3 UR16, UPT, UPT, UR16, 0x1, URZ ;  /* 0x0000000110107890 */ /* 0x000fe4000fffe0ff */
[----:B------:R-:W-:Y:S02]  /*1e00*/  UISETP.NE.AND UP0, UPT, UR5, 0x2, UPT ;  /* 0x000000020500788c */ /* 0x000fe4000bf05270 */
[----:B------:R-:W-:-:S07]  /*1e10*/  UISETP.NE.AND UP2, UPT, UR16, 0x1, UPT ;  /* 0x000000011000788c */ /* 0x000fce000bf45270 */
[----:B------:R-:W-:Y:S05]  /*1e20*/  BRA.U UP0, `(.L_x_28) ;  /* 0x0000000100047547 */ /* 0x000fea000b800000 */
[----:B-1----:R-:W-:Y:S05]  /*1e30*/  BPT.TRAP 0x1 ;  /* 0x000000040000795c */ /* 0x002fea0000300000 */
.L_x_28:
[----:B------:R-:W-:Y:S04]  /*1e40*/  BSSY.RECONVERGENT B0, `(.L_x_29) ;  /* 0x0000003000007945 */ /* 0x000fe80003800200 */
[----:B------:R-:W-:Y:S05]  /*1e50*/  @!P2 BRA `(.L_x_30) ;  /* 0x000000000004a947 */ /* 0x000fea0003800000 */
[----:B-1----:R-:W-:Y:S05]  /*1e60*/  BPT.TRAP 0x1 ;  /* 0x000000040000795c */ /* 0x002fea0000300000 */
.L_x_30:
[----:B-1----:R-:W-:Y:S05]  /*1e70*/  BSYNC.RECONVERGENT B0 ;  /* 0x0000000000007941 */ /* 0x002fea0003800200 */
.L_x_29:
[----:B------:R-:W-:Y:S02]  /*1e80*/  UIADD3 UR5, UPT, UPT, UR4, 0x1, URZ ;  /* 0x0000000104057890 */ /* 0x000fe4000fffe0ff */
[----:B------:R-:W-:Y:S02]  /*1e90*/  ULEA UR32, UR4, UR30, 0xd ;  /* 0x0000001e04207291 */ /* 0x000fe4000f8e68ff */
[----:B------:R-:W-:Y:S02]  /*1ea0*/  UISETP.NE.AND UP0, UPT, UR5, 0x8, UPT ;  /* 0x000000080500788c */ /* 0x000fe4000bf05270 */
[----:B------:R-:W-:Y:S02]  /*1eb0*/  UIADD3 UR14, UP1, UPT, UR28, 0x80, URZ ;  /* 0x000000801c0e7890 */ /* 0x000fe4000ff3e0ff */
[----:B------:R-:W-:Y:S02]  /*1ec0*/  USEL UR7, URZ, 0x1, UP0 ;  /* 0x00000001ff077887 */ /* 0x000fe40008000000 */
[----:B------:R-:W-:-:S02]  /*1ed0*/  USEL UR6, UR5, URZ, UP0 ;  /* 0x000000ff05067287 */ /* 0x000fc40008000000 */
[----:B------:R-:W-:Y:S02]  /*1ee0*/  ULEA UR8, UR4, UR27, 0xe ;  /* 0x0000001b04087291 */ /* 0x000fe4000f8e70ff */
[----:B------:R-:W-:Y:S01]  /*1ef0*/  ULEA UR5, UR6, UR13, 0x3 ;  /* 0x0000000d06057291 */ /* 0x000fe2000f8e18ff */
[----:B------:R-:W-:Y:S01]  /*1f00*/  LOP3.LUT R12, R12, UR7, RZ, 0x3c, !PT ;  /* 0x000000070c0c7c12 */ /* 0x000fe2000f8e3cff */
[----:B------:R-:W-:Y:S02]  /*1f10*/  UIADD3 UR4, UP0, UPT, UR28, 0x180, URZ ;  /* 0x000001801c047890 */ /* 0x000fe4000ff1e0ff */
[----:B------:R-:W-:Y:S01]  /*1f20*/  ULOP3.LUT UR33, UR33, 0xfefffff8, URZ, 0xc0, !UPT ;  /* 0xfefffff821217892 */ /* 0x000fe2000f8ec0ff */
[----:B--2---:R-:W-:Y:S01]  /*1f30*/  SHF.L.U32 R0, R12, 0x1f, RZ ;  /* 0x0000001f0c007819 */ /* 0x004fe200000006ff */
[----:B------:R-:W-:Y:S02]  /*1f40*/  UIADD3.X UR15, UPT, UPT, URZ, UR29, URZ, UP1, !UPT ;  /* 0x0000001dff0f7290 */ /* 0x000fe40008ffe4ff */
[----:B------:R-:W-:Y:S01]  /*1f50*/  UIADD3 UR32, UPT, UPT, UR13, 0x6300, UR32 ;  /* 0x000063000d207890 */ /* 0x000fe2000fffe020 */
[----:B------:R4:W1:Y:S01]  /*1f60*/  SYNCS.PHASECHK.TRANS64.TRYWAIT P0, [UR5+0x40], R0 ;  /* 0x00004000ff0075a7 */ /* 0x0008620008001105 */
[----:B------:R-:W-:-:S02]  /*1f70*/  UPRMT UR17, URZ, 0x5410, UR25 ;  /* 0x00005410ff117896 */ /* 0x000fc40008000019 */
[----:B------:R-:W-:Y:S02]  /*1f80*/  UIADD3 UR8, UPT, UPT, UR13, 0x16300, UR8 ;  /* 0x000163000d087890 */ /* 0x000fe4000fffe008 */
[----:B------:R-:W-:Y:S02]  /*1f90*/  UIADD3.X UR5, UPT, UPT, URZ, UR29, URZ, UP0, !UPT ;  /* 0x0000001dff057290 */ /* 0x000fe400087fe4ff */
[----:B------:R-:W-:Y:S01]  /*1fa0*/  UPRMT UR7, URZ, 0x5410, UR24 ;  /* 0x00005410ff077896 */ /* 0x000fe20008000018 */
[----:B------:R-:W-:Y:S01]  /*1fb0*/  UMOV UR18, 0x0 ;  /* 0x0000000000127882 */ /* 0x000fe20000000000 */
[----:B------:R-:W-:Y:S01]  /*1fc0*/  UMOV UR19, 0x10000000 ;  /* 0x1000000000137882 */ /* 0x000fe20000000000 */
[----:B------:R-:W-:Y:S01]  /*1fd0*/  UMOV UR10, UR34 ;  /* 0x00000022000a7c82 */ /* 0x000fe20008000000 */
[----:B------:R-:W-:Y:S01]  /*1fe0*/  UMOV UR12, UR36 ;  /* 0x00000024000c7c82 */ /* 0x000fe20008000000 */
[----:B------:R-:W-:Y:S01]  /*1ff0*/  UMOV UR9, UR33 ;  /* 0x0000002100097c82 */ /* 0x000fe20008000000 */
[----:B------:R2:W-:Y:S03]  /*2000*/  UTMALDG.3D.MULTICAST.2CTA [UR32], [UR14], UR17, desc[UR18] ;  /* 0x000012200e0073b4 */ /* 0x0005e60008211811 */
[----:B------:R3:W-:Y:S01]  /*2010*/  UTMALDG.3D.MULTICAST.2CTA [UR8], [UR4], UR7, desc[UR18] ;  /* 0x00001208040073b4 */ /* 0x0007e20008211807 */
[----:B--2---:R-:W-:Y:S01]  /*2020*/  UIADD3 UR34, UPT, UPT, UR34, 0x80, URZ ;  /* 0x0000008022227890 */ /* 0x004fe2000fffe0ff */
[----:B---3--:R-:W-:Y:S01]  /*2030*/  UMOV UR7, UR31 ;  /* 0x0000001f00077c82 */ /* 0x008fe20008000000 */
[----:B------:R-:W-:Y:S01]  /*2040*/  UMOV UR4, UR6 ;  /* 0x0000000600047c82 */ /* 0x000fe20008000000 */
[----:B------:R-:W-:Y:S09]  /*2050*/  BRA.U UP2, `(.L_x_31) ;  /* 0xfffffffd02447547 */ /* 0x000ff2000b83ffff */
.L_x_25:
[----:B------:R-:W-:Y:S01]  /*2060*/  ULEA UR4, UR6, UR13, 0x3 ;  /* 0x0000000d06047291 */ /* 0x000fe2000f8e18ff */
[----:B--2-4-:R-:W-:Y:S01]  /*2070*/  SHF.L.U32 R0, R12, 0x1f, RZ ;  /* 0x0000001f0c007819 */ /* 0x014fe200000006ff */
[----:B------:R-:W-:Y:S01]  /*2080*/  @!P1 SYNCS.ARRIVE.TRANS64.A1T0 RZ, [UR13+0xc8], RZ ;  /* 0x0000c8ffffff99a7 */ /* 0x000fe2000810000d */
[----:B------:R-:W-:-:S06]  /*2090*/  UISETP.GT.AND UP0, UPT, UR44, UR43, UPT ;  /* 0x0000002b2c00728c */ /* 0x000fcc000bf04270 */
[----:B-1-3--:R1:W2:Y:S03]  /*20a0*/  SYNCS.PHASECHK.TRANS64.TRYWAIT P0, [UR4+0x40], R0 ;  /* 0x00004000ff0075a7 */ /* 0x00a2a60008001104 */
[----:B------:R-:W-:Y:S05]  /*20b0*/  BRA.U !UP0, `(.L_x_32) ;  /* 0x0000000108c07547 */ /* 0x000fea000b800000 */
[----:B------:R-:W-:Y:S01]  /*20c0*/  UIADD3 UR26, UPT, UPT, UR49, UR7, URZ ;  /* 0x00000007311a7290 */ /* 0x000fe2000fffe0ff */
[----:B------:R-:W-:-:S11]  /*20d0*/  UMOV UR4, UR6 ;  /* 0x0000000600047c82 */ /* 0x000fd60008000000 */
.L_x_38:
[----:B------:R-:W-:Y:S01]  /*20e0*/  ULEA UR17, UR4, UR13, 0x3 ;  /* 0x0000000d04117291 */ /* 0x000fe2000f8e18ff */
[----:B--2---:R-:W-:Y:S01]  /*20f0*/  @P3 MOV R2, 0xc000 ;  /* 0x0000c00000023802 */ /* 0x004fe20000000f00 */
[----:B--2-4-:R-:W-:Y:S10]  /*2100*/  @P0 BRA `(.L_x_33) ;  /* 0x00000000000c0947 */ /* 0x014ff40003800000 */
[----:B------:R-:W-:-:S04]  /*2110*/  SHF.L.U32 R3, R12, 0x1f, RZ ;  /* 0x0000001f0c037819 */ /* 0x000fc800000006ff */
[----:B------:R-:W2:Y:S02]  /*2120*/  SYNCS.PHASECHK.TRANS64.TRYWAIT P0, [UR17+0x40], R3 ;  /* 0x00004003ff0075a7 */ /* 0x000ea40008001111 */
[----:B--2---:R-:W-:Y:S05]  /*2130*/  @!P0 BRA `(.L_x_34) ;  /* 0x00000080008c8947 */ /* 0x004fea0003800000 */
.L_x_33:
[----:B------:R2:W-:Y:S01]  /*2140*/  @P3 SYNCS.ARRIVE.TRANS64 RZ, [UR17], R2 ;  /* 0x00000002ffff39a7 */ /* 0x0005e20008000011 */
[----:B------:R-:W-:-:S04]  /*2150*/  ULOP3.LUT UR5, UR21, 0x2, URZ, 0xfc, !UPT ;  /* 0x0000000215057892 */ /* 0x000fc8000f8efcff */
[----:B------:R-:W-:-:S09]  /*2160*/  UISETP.NE.AND UP0, UPT, UR5, 0x2, UPT ;  /* 0x000000020500788c */ /* 0x000fd2000bf05270 */
[----:B------:R-:W-:Y:S05]  /*2170*/  BRA.U UP0, `(.L_x_35) ;  /* 0x0000000100047547 */ /* 0x000fea000b800000 */
[----:B------:R-:W-:Y:S05]  /*2180*/  BPT.TRAP 0x1 ;  /* 0x000000040000795c */ /* 0x000fea0000300000 */
.L_x_35:
[----:B------:R-:W-:Y:S04]  /*2190*/  BSSY.RECONVERGENT B0, `(.L_x_36) ;  /* 0x0000003000007945 */ /* 0x000fe80003800200 */
[----:B------:R-:W-:Y:S05]  /*21a0*/  @!P2 BRA `(.L_x_37) ;  /* 0x000000000004a947 */ /* 0x000fea0003800000 */
[----:B------:R-:W-:Y:S05]  /*21b0*/  BPT.TRAP 0x1 ;  /* 0x000000040000795c */ /* 0x000fea0000300000 */
.L_x_37:
[----:B------:R-:W-:Y:S05]  /*21c0*/  BSYNC.RECONVERGENT B0 ;  /* 0x0000000000007941 */ /* 0x000fea0003800200 */
.L_x_36:
[----:B------:R-:W-:Y:S02]  /*21d0*/  UIADD3 UR5, UPT, UPT, UR4, 0x1, URZ ;  /* 0x0000000104057890 */ /* 0x000fe4000fffe0ff */
[----:B------:R-:W-:Y:S02]  /*21e0*/  UIADD3 UR14, UP1, UPT, UR28, 0x80, URZ ;  /* 0x000000801c0e7890 */ /* 0x000fe4000ff3e0ff */
[----:B------:R-:W-:Y:S02]  /*21f0*/  UISETP.NE.AND UP0, UPT, UR5, 0x8, UPT ;  /* 0x000000080500788c */ /* 0x000fe4000bf05270 */
[----:B------:R-:W-:Y:S02]  /*2200*/  ULEA UR16, UR4, UR38, 0xd ;  /* 0x0000002604107291 */ /* 0x000fe4000f8e68ff */
[----:B------:R-:W-:Y:S02]  /*2210*/  USEL UR8, URZ, 0x1, UP0 ;  /* 0x00000001ff087887 */ /* 0x000fe40008000000 */
[----:B------:R-:W-:-:S02]  /*2220*/  USEL UR6, UR5, URZ, UP0 ;  /* 0x000000ff05067287 */ /* 0x000fc40008000000 */
[----:B------:R-:W-:Y:S02]  /*2230*/  UIADD3 UR22, UP0, UPT, UR28, 0x180, URZ ;  /* 0x000001801c167890 */ /* 0x000fe4000ff1e0ff */
[----:B------:R-:W-:Y:S01]  /*2240*/  ULEA UR5, UR6, UR13, 0x3 ;  /* 0x0000000d06057291 */ /* 0x000fe2000f8e18ff */
[----:B------:R-:W-:Y:S01]  /*2250*/  LOP3.LUT R12, R12, UR8, RZ, 0x3c, !PT ;  /* 0x000000080c0c7c12 */ /* 0x000fe2000f8e3cff */
[----:B------:R-:W-:Y:S02]  /*2260*/  ULEA UR8, UR4, UR37, 0xe ;  /* 0x0000002504087291 */ /* 0x000fe4000f8e70ff */
[----:B------:R-:W-:Y:S01]  /*2270*/  USHF.L.U32 UR18, UR7, 0x7, URZ ;  /* 0x0000000707127899 */ /* 0x000fe200080006ff */
[----:B-1----:R-:W-:Y:S01]  /*2280*/  SHF.L.U32 R0, R12, 0x1f, RZ ;  /* 0x0000001f0c007819 */ /* 0x002fe200000006ff */
[----:B------:R-:W-:Y:S02]  /*2290*/  ULOP3.LUT UR17, UR17, 0xfefffff8, URZ, 0xc0, !UPT ;  /* 0xfefffff811117892 */ /* 0x000fe4000f8ec0ff */
[----:B------:R-:W-:Y:S01]  /*22a0*/  UPRMT UR4, URZ, 0x5410, UR25 ;  /* 0x00005410ff047896 */ /* 0x000fe20008000019 */
[----:B------:R3:W4:Y:S01]  /*22b0*/  SYNCS.PHASECHK.TRANS64.TRYWAIT P0, [UR5+0x40], R0 ;  /* 0x00004000ff0075a7 */ /* 0x0007220008001105 */
[----:B------:R-:W-:-:S02]  /*22c0*/  UIADD3.X UR15, UPT, UPT, URZ, UR29, URZ, UP1, !UPT ;  /* 0x0000001dff0f7290 */ /* 0x000fc40008ffe4ff */
[----:B------:R-:W-:Y:S02]  /*22d0*/  UPRMT UR5, URZ, 0x5410, UR24 ;  /* 0x00005410ff057896 */ /* 0x000fe40008000018 */
[----:B------:R-:W-:Y:S01]  /*22e0*/  UIADD3.X UR23, UPT, UPT, URZ, UR29, URZ, UP0, !UPT ;  /* 0x0000001dff177290 */ /* 0x000fe200087fe4ff */
[----:B------:R-:W-:Y:S01]  /*22f0*/  UMOV UR32, 0x0 ;  /* 0x0000000000207882 */ /* 0x000fe20000000000 */
[----:B------:R-:W-:Y:S01]  /*2300*/  UMOV UR33, 0x10000000 ;  /* 0x1000000000217882 */ /* 0x000fe20000000000 */
[----:B------:R-:W-:Y:S01]  /*2310*/  UMOV UR19, UR35 ;  /* 0x0000002300137c82 */ /* 0x000fe20008000000 */
[----:B------:R-:W-:Y:S01]  /*2320*/  UMOV UR20, UR36 ;  /* 0x0000002400147c82 */ /* 0x000fe20008000000 */
[----:B------:R-:W-:Y:S01]  /*2330*/  UMOV UR12, UR36 ;  /* 0x00000024000c7c82 */ /* 0x000fe20008000000 */
[----:B------:R-:W-:Y:S01]  /*2340*/  UMOV UR9, UR17 ;  /* 0x0000001100097c82 */ /* 0x000fe20008000000 */
[----:B------:R-:W-:Y:S01]  /*2350*/  UMOV UR10, UR18 ;  /* 0x00000012000a7c82 */ /* 0x000fe20008000000 */
[----:B------:R1:W-:Y:S01]  /*2360*/  UTMALDG.3D.MULTICAST.2CTA [UR16], [UR14], UR4, desc[UR32] ;  /* 0x000020100e0073b4 */ /* 0x0003e20008211804 */
[----:B------:R-:W-:-:S04]  /*2370*/  UIADD3 UR7, UPT, UPT, UR7, 0x1, URZ ;  /* 0x0000000107077890 */ /* 0x000fc8000fffe0ff */
[----:B------:R-:W-:Y:S01]  /*2380*/  UISETP.NE.AND UP0, UPT, UR7, UR26, UPT ;  /* 0x0000001a0700728c */ /* 0x000fe2000bf05270 */
[----:B------:R3:W-:Y:S01]  /*2390*/  UTMALDG.3D.MULTICAST.2CTA [UR8], [UR22], UR5, desc[UR32] ;  /* 0x00002008160073b4 */ /* 0x0007e20008211805 */
[----:B-1----:R-:W-:-:S07]  /*23a0*/  UMOV UR4, UR6 ;  /* 0x0000000600047c82 */ /* 0x002fce0008000000 */
[----:B---3--:R-:W-:Y:S05]  /*23b0*/  BRA.U UP0, `(.L_x_38) ;  /* 0xfffffffd00487547 */ /* 0x008fea000b83ffff */
.L_x_32:
[C---:B------:R-:W-:Y:S01]  /*23c0*/  LEA R3, R11.reuse, UR13, 0x3 ;  /* 0x0000000d0b037c11 */ /* 0x040fe2000f8e18ff */
[----:B------:R-:W-:Y:S01]  /*23d0*/  NOP ;  /* 0x0000000000007918 */ /* 0x000fe20000000000 */
[----:B-1----:R-:W-:Y:S02]  /*23e0*/  SHF.L.U32 R0, R10, 0x1f, RZ ;  /* 0x0000001f0a007819 */ /* 0x002fe400000006ff */
[----:B------:R-:W-:Y:S02]  /*23f0*/  LEA R5, R11, UR13, 0x4 ;  /* 0x0000000d0b057c11 */ /* 0x000fe4000f8e20ff */
[----:B--2-4-:R-:W1:Y:S02]  /*2400*/  SYNCS.PHASECHK.TRANS64.TRYWAIT P0, [R3+URZ+0xd0], R0 ;  /* 0x0000d000030075a7 */ /* 0x014e6400080011ff */
[----:B-1----:R-:W-:Y:S05]  /*2410*/  @!P0 BRA `(.L_x_39) ;  /* 0x0000007c00ec8947 */ /* 0x002fea0003800000 */
.L_x_150:
[----:B------:R-:W2:Y:S01]  /*2420*/  LDS.128 R4, [R5+0x160] ;  /* 0x0001600005047984 */ /* 0x000ea20000000c00 */
[----:B------:R-:W-:Y:S01]  /*2430*/  UISETP.GE.AND UP0, UPT, UR45, 0x1, UPT ;  /* 0x000000012d00788c */ /* 0x000fe2000bf06270 */
[----:B------:R-:W-:Y:S01]  /*2440*/  @!PT LDS RZ, [RZ] ;  /* 0x00000000fffff984 */ /* 0x000fe20000000800 */
[----:B------:R-:W-:Y:S01]  /*2450*/  @!PT LDS RZ, [RZ] ;  /* 0x00000000fffff984 */ /* 0x000fe20000000800 */
[----:B------:R-:W-:Y:S01]  /*2460*/  @!PT LDS RZ, [RZ] ;  /* 0x00000000fffff984 */ /* 0x000fe20000000800 */
[----:B------:R-:W-:Y:S01]  /*2470*/  @!PT LDS RZ, [RZ] ;  /* 0x00000000fffff984 */ /* 0x000fe20000000800 */
[----:B------:R3:W-:Y:S06]  /*2480*/  MEMBAR.ALL.CTA ;  /* 0x0000000000007992 */ /* 0x0007ec0000008000 */
[----:B---3--:R-:W3:Y:S01]  /*2490*/  FENCE.VIEW.ASYNC.S ;  /* 0x00000000000073c6 */ /* 0x008ee20000000000 */
[----:B--2---:R-:W-:-:S13]  /*24a0*/  LOP3.LUT P0, RZ, R6, 0x1, RZ, 0xc0, !PT ;  /* 0x0000000106ff7812 */ /* 0x004fda000780c0ff */
[----:B---3--:R-:W-:Y:S01]  /*24b0*/  VOTEU.ANY UP1, P0 ;  /* 0x0000000000ff7886 */ /* 0x008fe20000020100 */
[----:B------:R-:W-:-:S13]  /*24c0*/  PLOP3.LUT P0, PT, PT, PT, UP1, 0x80, 0x8 ;  /* 0x000000000008781c */ /* 0x000fda0003f0f018 */
[----:B-1----:R-:W-:Y:S02]  /*24d0*/  @P0 LOP3.LUT R0, R5, 0xffff, RZ, 0xc0, !PT ;  /* 0x0000ffff05000812 */ /* 0x002fe400078ec0ff */
[----:B------:R-:W-:Y:S02]  /*24e0*/  @P0 MOV R2, R4 ;  /* 0x0000000400020202 */ /* 0x000fe40000000f00 */
[----:B------:R-:W-:Y:S01]  /*24f0*/  @P0 R2UR UR5, R0 ;  /* 0x00000000000502ca */ /* 0x000fe200000e0000 */
[----:B------:R-:W-:Y:S01]  /*2500*/  VIADD R0, R3, 0xe0 ;  /* 0x000000e003007836 */ /* 0x000fe20000000000 */
[----:B------:R-:W-:Y:S02]  /*2510*/  @P0 SHF.R.U32.HI R4, RZ, 0x10, R5 ;  /* 0x00000010ff040819 */ /* 0x000fe40000011605 */
[----:B------:R-:W-:Y:S02]  /*2520*/  @P0 R2UR UR7, R2 ;  /* 0x00000000020702ca */ /* 0x000fe400000e0000 */
[----:B------:R-:W-:-:S02]  /*2530*/  PRMT R0, RZ, 0x654, R0 ;  /* 0x00000654ff007816 */ /* 0x000fc40000000000 */
[----:B------:R-:W-:Y:S02]  /*2540*/  @P0 R2UR UR4, R4 ;  /* 0x00000000040402ca */ /* 0x000fe400000e0000 */
[----:B------:R1:W-:Y:S03]  /*2550*/  SYNCS.ARRIVE.TRANS64.RED.A1T0 RZ, [R0+URZ], RZ ;  /* 0x000000ff00ff79a7 */ /* 0x0003e600081004ff */
[----:B------:R-:W-:-:S04]  /*2560*/  @UP1 UMOV UR39, UR5 ;  /* 0x0000000500271c82 */ /* 0x000fc80008000000 */
[----:B------:R-:W-:-:S04]  /*2570*/  @UP1 UMOV UR40, UR7 ;  /* 0x0000000700281c82 */ /* 0x000fc80008000000 */
[----:B------:R-:W-:Y:S01]  /*2580*/  @UP1 UMOV UR36, UR4 ;  /* 0x0000000400241c82 */ /* 0x000fe20008000000 */
[----:B------:R-:W-:Y:S05]  /*2590*/  BRA.U !UP0, `(.L_x_40) ;  /* 0x0000000108d47547 */ /* 0x000fea000b800000 */
[----:B------:R-:W2:Y:S01]  /*25a0*/  LDCU.128 UR16, c[0x0][0xb10] ;  /* 0x00016200ff1077ac */ /* 0x000ea20008000c00 */
[----:B------:R-:W3:Y:S01]  /*25b0*/  LDCU UR12, c[0x0][0xb20] ;  /* 0x00016400ff0c77ac */ /* 0x000ee20008000800 */
[----:B------:R-:W4:Y:S01]  /*25c0*/  LDCU UR20, c[0x0][0xb0c] ;  /* 0x00016180ff1477ac */ /* 0x000f220008000800 */
[----:B------:R-:W1:Y:S01]  /*25d0*/  LDCU.64 UR8, c[0x0][0xb28] ;  /* 0x00016500ff0877ac */ /* 0x000e620008000a00 */
[----:B------:R-:W-:Y:S02]  /*25e0*/  UISETP.NE.AND UP3, UPT, UR45, 0x1, UPT ;  /* 0x000000012d00788c */ /* 0x000fe4000bf65270 */
[----:B--2---:R-:W-:Y:S02]  /*25f0*/  UIMAD.WIDE.U32 UR10, UR41, UR19, URZ ;  /* 0x00000013290a72a5 */ /* 0x004fe4000f8e00ff */
[----:B------:R-:W-:Y:S02]  /*2600*/  UIMAD.WIDE.U32 UR4, UR42, UR16, URZ ;  /* 0x000000102a0472a5 */ /* 0x000fe4000f8e00ff */
[----:B------:R-:W-:-:S02]  /*2610*/  UISETP.NE.AND UP0, UPT, UR18, 0x1, UPT ;  /* 0x000000011200788c */ /* 0x000fc4000bf05270 */
[----:B------:R-:W-:Y:S01]  /*2620*/  UIMAD.WIDE.U32 UR22, UR39, UR19, URZ ;  /* 0x00000013271672a5 */ /* 0x000fe2000f8e00ff */
[----:B------:R-:W-:Y:S02]  /*2630*/  UMOV UR10, UR11 ;  /* 0x0000000b000a7c82 */ /* 0x000fe40008000000 */
[----:B------:R-:W-:Y:S01]  /*2640*/  UMOV UR4, UR5 ;  /* 0x0000000500047c82 */ /* 0x000fe20008000000 */
[----:B---3--:R-:W-:Y:S02]  /*2650*/  USHF.R.U32.HI UR10, URZ, UR12, UR10 ;  /* 0x0000000cff0a7299 */ /* 0x008fe4000801160a */
[----:B----4-:R-:W-:Y:S02]  /*2660*/  UISETP.NE.AND UP2, UPT, UR20, 0x1, UPT ;  /* 0x000000011400788c */ /* 0x010fe4000bf45270 */
[----:B------:R-:W-:Y:S02]  /*2670*/  USHF.R.U32.HI UR4, URZ, UR17, UR4 ;  /* 0x00000011ff047299 */ /* 0x000fe40008011604 */
[----:B------:R-:W-:-:S02]  /*2680*/  USEL UR5, UR41, UR10, !UP0 ;  /* 0x0000000a29057287 */ /* 0x000fc4000c000000 */
[----:B------:R-:W-:Y:S02]  /*2690*/  USEL UR7, UR42, UR4, !UP2 ;  /* 0x000000042a077287 */ /* 0x000fe4000d000000 */
[----:B-1----:R-:W-:Y:S01]  /*26a0*/  UIMAD.WIDE.U32 UR10, UR5, UR8, URZ ;  /* 0x00000008050a72a5 */ /* 0x002fe2000f8e00ff */
[----:B------:R-:W-:Y:S01]  /*26b0*/  UMOV UR4, UR23 ;  /* 0x0000001700047c82 */ /* 0x000fe20008000000 */
[----:B------:R-:W-:Y:S02]  /*26c0*/  UIMAD.WIDE.U32 UR14, UR40, UR16, URZ ;  /* 0x00000010280e72a5 */ /* 0x000fe4000f8e00ff */
[----:B------:R-:W-:-:S03]  /*26d0*/  UIMAD.WIDE.U32 UR22, UR7, UR8, URZ ;  /* 0x00000008071672a5 */ /* 0x000fc6000f8e00ff */
[----:B------:R-:W-:Y:S01]  /*26e0*/  UMOV UR10, UR11 ;  /* 0x0000000b000a7c82 */ /* 0x000fe20008000000 */
[----:B------:R-:W-:Y:S02]  /*26f0*/  USHF.R.U32.HI UR4, URZ, UR12, UR4 ;  /* 0x0000000cff047299 */ /* 0x000fe40008011604 */
[----:B------:R-:W-:Y:S01]  /*2700*/  @UP3 USHF.R.U32.HI UR5, URZ, UR9, UR10 ;  /* 0x00000009ff053299 */ /* 0x000fe2000801160a */
[----:B------:R-:W-:Y:S01]  /*2710*/  UMOV UR14, UR15 ;  /* 0x0000000f000e7c82 */ /* 0x000fe20008000000 */
[----:B------:R-:W-:Y:S01]  /*2720*/  UMOV UR22, UR23 ;  /* 0x0000001700167c82 */ /* 0x000fe20008000000 */
[----:B------:R-:W-:Y:S02]  /*2730*/  USHF.R.U32.HI UR17, URZ, UR17, UR14 ;  /* 0x00000011ff117299 */ /* 0x000fe4000801160e */
[----:B------:R-:W-:Y:S02]  /*2740*/  USEL UR4, UR39, UR4, !UP0 ;  /* 0x0000000427047287 */ /* 0x000fe4000c000000 */
[----:B------:R-:W-:-:S02]  /*2750*/  @UP3 USHF.R.U32.HI UR7, URZ, UR9, UR22 ;  /* 0x00000009ff073299 */ /* 0x000fc40008011616 */
[----:B------:R-:W-:Y:S02]  /*2760*/  UIMAD UR10, UR45, UR5, URZ ;  /* 0x000000052d0a72a4 */ /* 0x000fe4000f8e02ff */
[----:B------:R-:W-:Y:S02]  /*2770*/  USEL UR5, UR40, UR17, !UP2 ;  /* 0x0000001128057287 */ /* 0x000fe4000d000000 */
[----:B------:R-:W-:Y:S02]  /*2780*/  UIMAD UR12, UR45, UR7, URZ ;  /* 0x000000072d0c72a4 */ /* 0x000fe4000f8e02ff */
[----:B------:R-:W-:Y:S02]  /*2790*/  UISETP.GE.AND UP0, UPT, UR4, UR10, UPT ;  /* 0x0000000a0400728c */ /* 0x000fe4000bf06270 */
[----:B------:R-:W-:Y:S02]  /*27a0*/  UIMAD.WIDE.U32 UR10, UR4, UR8, URZ ;  /* 0x00000008040a72a5 */ /* 0x000fe4000f8e00ff */
[----:B------:R-:W-:-:S02]  /*27b0*/  UISETP.GE.OR UP0, UPT, UR5, UR12, UP0 ;  /* 0x0000000c0500728c */ /* 0x000fc40008706670 */
        /* <DEDUP_REMOVED lines=19> */
.L_x_40:
[----:B------:R-:W2:Y:S02]  /*28f0*/  LDCU UR4, c[0x0][0xb30] ;  /* 0x00016600ff0477ac */ /* 0x000ea40008000800 */
[----:B--2---:R-:W-:-:S09]  /*2900*/  UISETP.NE.AND UP0, UPT, UR4, 0x1, UPT ;  /* 0x000000010400788c */ /* 0x004fd2000bf05270 */
        /* <DEDUP_REMOVED lines=14> */
[----:B------:R-:W-:Y:S02]  /*29f0*/  UIADD3 UR7, UPT, UPT, UR5, -UR4, URZ ;  /* 0x8000000405077290 */ /* 0x000fe4000fffe0ff */
[----:B------:R-:W-:Y:S02]  /*2a00*/  UIADD3 UR4, UPT, UPT, -UR5, UR4, URZ ;  /* 0x0000000405047290 */ /* 0x000fe4000fffe1ff */
[----:B------:R-:W-:Y:S02]  /*2a10*/  UIMAD UR39, UR7, UR18, UR39 ;  /* 0x00000012072772a4 */ /* 0x000fe4000f8e0227 */
[----:B------:R-:W-:-:S12]  /*2a20*/  UIMAD UR40, UR4, UR10, UR40 ;  /* 0x0000000a042872a4 */ /* 0x000fd8000f8e0228 */
.L_x_41:
[----:B------:R-:W-:Y:S01]  /*2a30*/  VIADD R11, R11, 0x1 ;  /* 0x000000010b0b7836 */ /* 0x000fe20000000000 */
[----:B------:R-:W-:Y:S01]  /*2a40*/  PLOP3.LUT P1, PT, PT, PT, PT, 0x80, 0x8 ;  /* 0x000000000008781c */ /* 0x000fe20003f2f070 */
[----:B------:R-:W-:Y:S02]  /*2a50*/  UIADD3 UR20, UPT, UPT, UR40, UR59, URZ ;  /* 0x0000003b28147290 */ /* 0x000fe4000fffe0ff */
[----:B------:R-:W-:Y:S01]  /*2a60*/  UIADD3 UR26, UPT, UPT, UR39, UR62, URZ ;  /* 0x0000003e271a7290 */ /* 0x000fe2000fffe0ff */
[----:B------:R-:W-:-:S04]  /*2a70*/  ISETP.NE.AND P0, PT, R11, 0x2, PT ;  /* 0x000000020b00780c */ /* 0x000fc80003f05270 */
[----:B------:R-:W-:Y:S02]  /*2a80*/  SEL R3, RZ, 0x1, P0 ;  /* 0x00000001ff037807 */ /* 0x000fe40000000000 */
[----:B------:R-:W-:Y:S02]  /*2a90*/  SEL R11, R11, RZ, P0 ;  /* 0x000000ff0b0b7207 */ /* 0x000fe40000000000 */
[----:B------:R-:W-:Y:S01]  /*2aa0*/  LOP3.LUT R10, R10, R3, RZ, 0x3c, !PT ;  /* 0x000000030a0a7212 */ /* 0x000fe200078e3cff */
[----:B------:R-:W-:Y:S06]  /*2ab0*/  BRA.U UP1, `(.L_x_42) ;  /* 0xfffffff101447547 */ /* 0x000fec000b83ffff */
[----:B------:R-:W-:Y:S01]  /*2ac0*/  UIADD3 UR13, UPT, UPT, UR13, 0x40, URZ ;  /* 0x000000400d0d7890 */ /* 0x000fe2000fffe0ff */
[----:B------:R-:W-:-:S03]  /*2ad0*/  SHF.L.U32 R3, R12, 0x1f, RZ ;  /* 0x0000001f0c037819 */ /* 0x000fc600000006ff */
[----:B------:R-:W-:-:S09]  /*2ae0*/  ULEA UR4, UR6, UR13, 0x3 ;  /* 0x0000000d06047291 */ /* 0x000fd2000f8e18ff */
[----:B------:R-:W2:Y:S02]  /*2af0*/  SYNCS.PHASECHK.TRANS64.TRYWAIT P0, [UR4], R3 ;  /* 0x00000003ff0075a7 */ /* 0x000ea40008001104 */
[----:B--2---:R-:W-:Y:S05]  /*2b00*/  @!P0 BRA `(.L_x_43) ;  /* 0x0000007800448947 */ /* 0x004fea0003800000 */
.L_x_152:
[----:B------:R-:W-:-:S04]  /*2b10*/  UIADD3 UR4, UPT, UPT, UR6, 0x1, URZ ;  /* 0x0000000106047890 */ /* 0x000fc8000fffe0ff */
[----:B------:R-:W-:-:S04]  /*2b20*/  UISETP.NE.AND UP0, UPT, UR4, 0x8, UPT ;  /* 0x000000080400788c */ /* 0x000fc8000bf05270 */
[----:B------:R-:W-:Y:S02]  /*2b30*/  USEL UR6, URZ, 0x1, UP0 ;  /* 0x00000001ff067887 */ /* 0x000fe40008000000 */
[----:B------:R-:W-:-:S04]  /*2b40*/  USEL UR4, UR4, URZ, UP0 ;  /* 0x000000ff04047287 */ /* 0x000fc80008000000 */
[----:B------:R-:W-:Y:S01]  /*2b50*/  ULEA UR5, UR4, UR13, 0x3 ;  /* 0x0000000d04057291 */ /* 0x000fe2000f8e18ff */
[----:B------:R-:W-:-:S04]  /*2b60*/  LOP3.LUT R2, R12, UR6, RZ, 0x3c, !PT ;  /* 0x000000060c027c12 */ /* 0x000fc8000f8e3cff */
[----:B-1----:R-:W-:-:S04]  /*2b70*/  SHF.L.U32 R3, R2, 0x1f, RZ ;  /* 0x0000001f02037819 */ /* 0x002fc800000006ff */
[----:B------:R-:W1:Y:S02]  /*2b80*/  SYNCS.PHASECHK.TRANS64.TRYWAIT P0, [UR5], R3 ;  /* 0x00000003ff0075a7 */ /* 0x000e640008001105 */
[----:B-1----:R-:W-:Y:S05]  /*2b90*/  @!P0 BRA `(.L_x_44) ;  /* 0x0000007800388947 */ /* 0x002fea0003800000 */
.L_x_154:
        /* <DEDUP_REMOVED lines=9> */
.L_x_156:
        /* <DEDUP_REMOVED lines=9> */
.L_x_158:
        /* <DEDUP_REMOVED lines=9> */
.L_x_160:
        /* <DEDUP_REMOVED lines=9> */
.L_x_162:
        /* <DEDUP_REMOVED lines=9> */
.L_x_164:
[----:B------:R-:W-:-:S04]  /*2e70*/  UIADD3 UR4, UPT, UPT, UR4, 0x1, URZ ;  /* 0x0000000104047890 */ /* 0x000fc8000fffe0ff */
[----:B------:R-:W-:-:S04]  /*2e80*/  UISETP.NE.AND UP0, UPT, UR4, 0x8, UPT ;  /* 0x000000080400788c */ /* 0x000fc8000bf05270 */
[----:B------:R-:W-:Y:S02]  /*2e90*/  USEL UR5, URZ, 0x1, UP0 ;  /* 0x00000001ff057887 */ /* 0x000fe40008000000 */
[----:B------:R-:W-:-:S04]  /*2ea0*/  USEL UR4, UR4, URZ, UP0 ;  /* 0x000000ff04047287 */ /* 0x000fc80008000000 */
[----:B------:R-:W-:Y:S01]  /*2eb0*/  ULEA UR4, UR4, UR13, 0x3 ;  /* 0x0000000d04047291 */ /* 0x000fe2000f8e18ff */
[----:B-1----:R-:W-:-:S04]  /*2ec0*/  LOP3.LUT R3, R2, UR5, RZ, 0x3c, !PT ;  /* 0x0000000502037c12 */ /* 0x002fc8000f8e3cff */
[----:B------:R-:W-:Y:S01]  /*2ed0*/  SHF.L.U32 R3, R3, 0x1f, RZ ;  /* 0x0000001f03037819 */ /* 0x000fe200000006ff */
[----:B------:R-:W-:-:S07]  /*2ee0*/  IMAD.U32 R0, RZ, RZ, UR4 ;  /* 0x00000004ff007e24 */ /* 0x000fce000f8e00ff */
.L_x_50:
[----:B-1----:R1:W2:Y:S02]  /*2ef0*/  SYNCS.PHASECHK.TRANS64.TRYWAIT P0, [R0+URZ], R3 ;  /* 0x00000003000075a7 */ /* 0x0022a400080011ff */
[----:B--2---:R-:W-:Y:S05]  /*2f00*/  @!P0 NANOSLEEP.SYNCS 0x989680 ;  /* 0x009896800000895d */ /* 0x004fea0003900000 */
[----:B------:R-:W2:Y:S02]  /*2f10*/  @!P0 SYNCS.PHASECHK.TRANS64 P0, [R0+URZ], R3 ;  /* 0x00000003000085a7 */ /* 0x000ea400080010ff */
[----:B--2---:R-:W-:Y:S05]  /*2f20*/  @P0 EXIT ;  /* 0x000000000000094d */ /* 0x004fea0003800000 */
[----:B------:R-:W-:Y:S05]  /*2f30*/  BRA `(.L_x_50) ;  /* 0xfffffffc00ec7947 */ /* 0x000fea000383ffff */
.L_x_22:
[----:B------:R-:W-:-:S04]  /*2f40*/  UISETP.NE.AND UP0, UPT, UR58, URZ, UPT ;  /* 0x000000ff3a00728c */ /* 0x000fc8000bf05270 */
[----:B------:R-:W-:-:S09]  /*2f50*/  UISETP.NE.OR UP0, UPT, UR22, 0x1, UP0 ;  /* 0x000000011600788c */ /* 0x000fd20008705670 */
[----:B------:R-:W-:Y:S05]  /*2f60*/  BRA.U UP0, `(.L_x_51) ;  /* 0x0000000500487547 */ /* 0x000fea000b800000 */
[----:B------:R-:W-:Y:S01]  /*2f70*/  ISETP.GE.U32.AND P2, PT, R0, 0x8, PT ;  /* 0x000000080000780c */ /* 0x000fe20003f46070 */
[----:B------:R-:W-:Y:S01]  /*2f80*/  IMAD.MOV.U32 R12, RZ, RZ, 0x1 ;  /* 0x00000001ff0c7424 */ /* 0x000fe200078e00ff */
[----:B------:R-:W-:Y:S02]  /*2f90*/  CS2R R10, SRZ ;  /* 0x00000000000a7805 */ /* 0x000fe4000001ff00 */
[----:B------:R-:W-:Y:S01]  /*2fa0*/  CS2R R8, SRZ ;  /* 0x0000000000087805 */ /* 0x000fe2000001ff00 */
[----:B------:R-:W-:Y:S01]  /*2fb0*/  UMOV UR4, 0x400 ;  /* 0x0000040000047882 */ /* 0x000fe20000000000 */
[----:B------:R-:W-:Y:S01]  /*2fc0*/  UMOV UR5, URZ ;  /* 0x000000ff00057c82 */ /* 0x000fe20008000000 */
[----:B------:R-:W-:-:S12]  /*2fd0*/  ULEA UR6, UR58, UR4, 0x18 ;  /* 0x000000043a067291 */ /* 0x000fd8000f8ec0ff */
.L_x_55:
[----:B------:R-:W-:Y:S02]  /*2fe0*/  LEA R2, R8, UR6, 0x3 ;  /* 0x0000000608027c11 */ /* 0x000fe4000f8e18ff */
[----:B------:R-:W-:-:S03]  /*2ff0*/  SHF.L.U32 R5, R9, 0x1f, RZ ;  /* 0x0000001f09057819 */ /* 0x000fc600000006ff */
[----:B------:R-:W-:Y:S01]  /*3000*/  VIADD R4, R2, 0x140 ;  /* 0x0000014002047836 */ /* 0x000fe20000000000 */
[----:B------:R-:W2:Y:S02]  /*3010*/  SYNCS.PHASECHK.TRANS64.TRYWAIT P0, [R2+URZ+0x130], R5 ;  /* 0x00013005020075a7 */ /* 0x000ea400080011ff */
[----:B--2---:R-:W-:Y:S05]  /*3020*/  @!P0 BRA `(.L_x_52) ;  /* 0x0000007400a48947 */ /* 0x004fea0003800000 */
.L_x_165:
[----:B------:R-:W-:Y:S01]  /*3030*/  ULEA UR4, UR5, UR6, 0x3 ;  /* 0x0000000605047291 */ /* 0x000fe2000f8e18ff */
[----:B------:R-:W-:Y:S02]  /*3040*/  PRMT R4, RZ, 0x654, R4 ;  /* 0x00000654ff047816 */ /* 0x000fe40000000004 */
[----:B--2---:R-:W-:Y:S01]  /*3050*/  SHF.L.U32 R5, R12, 0x1f, RZ ;  /* 0x0000001f0c057819 */ /* 0x004fe200000006ff */
[----:B------:R-:W-:Y:S01]  /*3060*/  UIADD3 UR7, UPT, UPT, UR4, 0xd0, URZ ;  /* 0x000000d004077890 */ /* 0x000fe2000fffe0ff */
[----:B------:R2:W-:Y:S05]  /*3070*/  SYNCS.ARRIVE.TRANS64.RED.A1T0 RZ, [R4+URZ], RZ ;  /* 0x000000ff04ff79a7 */ /* 0x0005ea00081004ff */
[----:B------:R-:W-:Y:S01]  /*3080*/  IMAD.U32 R7, RZ, RZ, UR7 ;  /* 0x00000007ff077e24 */ /* 0x000fe2000f8e00ff */
[----:B------:R-:W3:Y:S04]  /*3090*/  SYNCS.PHASECHK.TRANS64.TRYWAIT P0, [UR4+0xe0], R5 ;  /* 0x0000e005ff0075a7 */ /* 0x000ee80008001104 */
[----:B------:R-:W-:Y:S01]  /*30a0*/  PRMT R6, R0, 0x654, R7 ;  /* 0x0000065400067816 */ /* 0x000fe20000000007 */
[----:B--2---:R-:W-:Y:S01]  /*30b0*/  @!P2 IMAD.MOV.U32 R4, RZ, RZ, 0x10 ;  /* 0x00000010ff04a424 */ /* 0x004fe200078e00ff */
[----:B---3--:R-:W-:Y:S06]  /*30c0*/  @!P0 BRA `(.L_x_53) ;  /* 0x0000007400908947 */ /* 0x008fec0003800000 */
.L_x_167:
[----:B------:R-:W-:Y:S01]  /*30d0*/  ULEA UR8, UR5, UR6, 0x4 ;  /* 0x0000000605087291 */ /* 0x000fe2000f8e20ff */
[----:B------:R-:W-:Y:S01]  /*30e0*/  SEL R3, R6, R3, !P2 ;  /* 0x0000000306037207 */ /* 0x000fe20005000000 */
[----:B------:R-:W-:Y:S01]  /*30f0*/  UIADD3 UR9, UPT, UPT, UR4, 0xd0, URZ ;  /* 0x000000d004097890 */ /* 0x000fe2000fffe0ff */
[----:B--2---:R-:W-:Y:S01]  /*3100*/  LEA R2, R11, UR6, 0x3 ;  /* 0x000000060b027c11 */ /* 0x004fe2000f8e18ff */
[----:B------:R-:W-:Y:S01]  /*3110*/  UIADD3 UR8, UPT, UPT, UR8, 0x160, URZ ;  /* 0x0000016008087890 */ /* 0x000fe2000fffe0ff */
[----:B------:R-:W-:Y:S01]  /*3120*/  SHF.L.U32 R5, R10, 0x1f, RZ ;  /* 0x0000001f0a057819 */ /* 0x000fe200000006ff */
[----:B------:R2:W-:Y:S01]  /*3130*/  @!P2 SYNCS.ARRIVE.TRANS64.RED RZ, [R3+URZ], R4 ;  /* 0x0000000403ffa9a7 */ /* 0x0005e200080004ff */
[----:B------:R-:W-:Y:S01]  /*3140*/  UIADD3 UR4, UPT, UPT, UR5, 0x1, URZ ;  /* 0x0000000105047890 */ /* 0x000fe2000fffe0ff */
[----:B------:R-:W-:-:S03]  /*3150*/  VIADD R8, R8, 0x1 ;  /* 0x0000000108087836 */ /* 0x000fc60000000000 */
[----:B------:R-:W-:Y:S02]  /*3160*/  UISETP.NE.AND UP0, UPT, UR4, 0x2, UPT ;  /* 0x000000020400788c */ /* 0x000fe4000bf05270 */
[----:B------:R-:W-:Y:S06]  /*3170*/  UGETNEXTWORKID.BROADCAST [UR8], [UR9] ;  /* 0x00000000080073ca */ /* 0x000fec0008000100 */
[----:B------:R-:W-:Y:S01]  /*3180*/  USEL UR7, URZ, 0x1, UP0 ;  /* 0x00000001ff077887 */ /* 0x000fe20008000000 */
[----:B------:R-:W-:Y:S01]  /*3190*/  ISETP.NE.AND P0, PT, R8, 0x2, PT ;  /* 0x000000020800780c */ /* 0x000fe20003f05270 */
[----:B------:R-:W-:Y:S01]  /*31a0*/  USEL UR5, UR4, URZ, UP0 ;  /* 0x000000ff04057287 */ /* 0x000fe20008000000 */
[----:B------:R-:W3:Y:S03]  /*31b0*/  SYNCS.PHASECHK.TRANS64.TRYWAIT P1, [R2+URZ+0xd0], R5 ;  /* 0x0000d005020075a7 */ /* 0x000ee600080211ff */
[----:B------:R-:W-:Y:S01]  /*31c0*/  LOP3.LUT R12, R12, UR7, RZ, 0x3c, !PT ;  /* 0x000000070c0c7c12 */ /* 0x000fe2000f8e3cff */
[----:B--23--:R-:W-:Y:S07]  /*31d0*/  @!P1 BRA `(.L_x_54) ;  /* 0x0000007400649947 */ /* 0x00cfee0003800000 */
.L_x_168:
[C---:B------:R-:W-:Y:S01]  /*31e0*/  LEA R4, R11.reuse, UR6, 0x4 ;  /* 0x000000060b047c11 */ /* 0x040fe2000f8e20ff */
[----:B--2---:R-:W-:Y:S01]  /*31f0*/  VIADD R2, R2, 0xe0 ;  /* 0x000000e002027836 */ /* 0x004fe20000000000 */
[----:B------:R-:W-:Y:S01]  /*3200*/  SEL R8, R8, RZ, P0 ;  /* 0x000000ff08087207 */ /* 0x000fe20000000000 */
[----:B------:R-:W-:-:S03]  /*3210*/  VIADD R11, R11, 0x1 ;  /* 0x000000010b0b7836 */ /* 0x000fc60000000000 */
[----:B------:R-:W2:Y:S01]  /*3220*/  LDS.128 R4, [R4+0x160] ;  /* 0x0001600004047984 */ /* 0x000ea20000000c00 */
[----:B------:R-:W-:Y:S02]  /*3230*/  PRMT R2, RZ, 0x654, R2 ;  /* 0x00000654ff027816 */ /* 0x000fe40000000002 */
[C---:B------:R-:W-:Y:S01]  /*3240*/  ISETP.NE.AND P1, PT, R11.reuse, 0x2, PT ;  /* 0x000000020b00780c */ /* 0x040fe20003f25270 */
[----:B------:R-:W-:Y:S01]  /*3250*/  @!PT LDS RZ, [RZ] ;  /* 0x00000000fffff984 */ /* 0x000fe20000000800 */
[----:B------:R-:W-:Y:S01]  /*3260*/  @!PT LDS RZ, [RZ] ;  /* 0x00000000fffff984 */ /* 0x000fe20000000800 */
[----:B------:R-:W-:Y:S01]  /*3270*/  @!PT LDS RZ, [RZ] ;  /* 0x00000000fffff984 */ /* 0x000fe20000000800 */
[----:B------:R-:W-:Y:S01]  /*3280*/  @!PT LDS RZ, [RZ] ;  /* 0x00000000fffff984 */ /* 0x000fe20000000800 */
[----:B------:R3:W-:Y:S06]  /*3290*/  MEMBAR.ALL.CTA ;  /* 0x0000000000007992 */ /* 0x0007ec0000008000 */
[----:B---3--:R-:W3:Y:S01]  /*32a0*/  FENCE.VIEW.ASYNC.S ;  /* 0x00000000000073c6 */ /* 0x008ee20000000000 */
[----:B------:R-:W-:Y:S01]  /*32b0*/  SEL R11, R11, RZ, P1 ;  /* 0x000000ff0b0b7207 */ /* 0x000fe20000800000 */
[----:B---3--:R3:W-:Y:S01]  /*32c0*/  SYNCS.ARRIVE.TRANS64.RED.A1T0 RZ, [R2+URZ], RZ ;  /* 0x000000ff02ff79a7 */ /* 0x0087e200081004ff */
[----:B--2---:R-:W-:-:S02]  /*32d0*/  LOP3.LUT P3, RZ, R6, 0x1, RZ, 0xc0, !PT ;  /* 0x0000000106ff7812 */ /* 0x004fc4000786c0ff */
[----:B------:R-:W-:-:S04]  /*32e0*/  SEL R5, RZ, 0x1, P1 ;  /* 0x00000001ff057807 */ /* 0x000fc80000800000 */
[----:B------:R-:W-:Y:S02]  /*32f0*/  LOP3.LUT R10, R10, R5, RZ, 0x3c, !PT ;  /* 0x000000050a0a7212 */ /* 0x000fe400078e3cff */
[----:B---3--:R-:W-:-:S04]  /*3300*/  SEL R2, RZ, 0x1, P0 ;  /* 0x00000001ff027807 */ /* 0x008fc80000000000 */
[----:B------:R-:W-:Y:S01]  /*3310*/  LOP3.LUT R9, R9, R2, RZ, 0x3c, !PT ;  /* 0x0000000209097212 */ /* 0x000fe200078e3cff */
[----:B------:R-:W-:Y:S06]  /*3320*/  @P3 BRA `(.L_x_55) ;  /* 0xfffffffc002c3947 */ /* 0x000fec000383ffff */
[----:B------:R-:W-:Y:S01]  /*3330*/  ULEA UR4, UR5, UR6, 0x3 ;  /* 0x0000000605047291 */ /* 0x000fe2000f8e18ff */
[----:B------:R-:W-:-:S08]  /*3340*/  SHF.L.U32 R3, R12, 0x1f, RZ ;  /* 0x0000001f0c037819 */ /* 0x000fd000000006ff */
[----:B------:R-:W2:Y:S02]  /*3350*/  SYNCS.PHASECHK.TRANS64 P0, [UR4+0xe0], R3 ;  /* 0x0000e003ff0075a7 */ /* 0x000ea40008001004 */
[----:B--2---:R-:W-:Y:S05]  /*3360*/  @P0 BRA `(.L_x_56) ;  /* 0x0000000000080947 */ /* 0x004fea0003800000 */
[----:B------:R-:W2:Y:S02]  /*3370*/  SYNCS.PHASECHK.TRANS64.TRYWAIT P0, [UR4+0xe0], R3 ;  /* 0x0000e003ff0075a7 */ /* 0x000ea40008001104 */
[----:B--2---:R-:W-:Y:S05]  /*3380*/  @!P0 BRA `(.L_x_57) ;  /* 0x00000074000c8947 */ /* 0x004fea0003800000 */
.L_x_56:
[----:B------:R-:W-:-:S04]  /*3390*/  UIADD3 UR7, UPT, UPT, UR5, 0x1, URZ ;  /* 0x0000000105077890 */ /* 0x000fc8000fffe0ff */
[----:B------:R-:W-:-:S04]  /*33a0*/  UISETP.NE.AND UP0, UPT, UR7, 0x2, UPT ;  /* 0x000000020700788c */ /* 0x000fc8000bf05270 */
[----:B------:R-:W-:Y:S02]  /*33b0*/  USEL UR8, URZ, 0x1, UP0 ;  /* 0x00000001ff087887 */ /* 0x000fe40008000000 */
[----:B------:R-:W-:-:S04]  /*33c0*/  USEL UR7, UR7, URZ, UP0 ;  /* 0x000000ff07077287 */ /* 0x000fc80008000000 */
[----:B------:R-:W-:Y:S01]  /*33d0*/  ULEA UR7, UR7, UR6, 0x3 ;  /* 0x0000000607077291 */ /* 0x000fe2000f8e18ff */
[----:B--2---:R-:W-:-:S04]  /*33e0*/  LOP3.LUT R3, R12, UR8, RZ, 0x3c, !PT ;  /* 0x000000080c037c12 */ /* 0x004fc8000f8e3cff */
[----:B------:R-:W-:-:S04]  /*33f0*/  SHF.L.U32 R0, R3, 0x1f, RZ ;  /* 0x0000001f03007819 */ /* 0x000fc800000006ff */
[----:B------:R-:W2:Y:S02]  /*3400*/  SYNCS.PHASECHK.TRANS64 P0, [UR7+0xe0], R0 ;  /* 0x0000e000ff0075a7 */ /* 0x000ea40008001007 */
[----:B-12---:R-:W-:Y:S05]  /*3410*/  @P0 EXIT ;  /* 0x000000000000094d */ /* 0x006fea0003800000 */
[----:B------:R-:W-:Y:S02]  /*3420*/  SHF.L.U32 R3, R3, 0x1f, RZ ;  /* 0x0000001f03037819 */ /* 0x000fe400000006ff */
[----:B------:R-:W-:-:S07]  /*3430*/  MOV R0, UR7 ;  /* 0x0000000700007c02 */ /* 0x000fce0008000f00 */
.L_x_58:
[----:B-1----:R1:W2:Y:S02]  /*3440*/  SYNCS.PHASECHK.TRANS64.TRYWAIT P0, [R0+URZ+0xe0], R3 ;  /* 0x0000e003000075a7 */ /* 0x0022a400080011ff */
[----:B--2---:R-:W-:Y:S05]  /*3450*/  @!P0 NANOSLEEP.SYNCS 0x989680 ;  /* 0x009896800000895d */ /* 0x004fea0003900000 */
[----:B------:R-:W2:Y:S02]  /*3460*/  @!P0 SYNCS.PHASECHK.TRANS64 P0, [R0+URZ+0xe0], R3 ;  /* 0x0000e003000085a7 */ /* 0x000ea400080010ff */
[----:B--2---:R-:W-:Y:S05]  /*3470*/  @P0 EXIT ;  /* 0x000000000000094d */ /* 0x004fea0003800000 */
[----:B------:R-:W-:Y:S05]  /*3480*/  BRA `(.L_x_58) ;  /* 0xfffffffc00ec7947 */ /* 0x000fea000383ffff */
.L_x_51:
[----:B------:R-:W-:Y:S05]  /*3490*/  BRA.U UP6, `(.L_x_59) ;  /* 0x0000001106d87547 */ /* 0x000fea000b800000 */
[----:B------:R-:W-:Y:S01]  /*34a0*/  UMOV UR4, 0x40 ;  /* 0x0000004000047882 */ /* 0x000fe20000000000 */
[----:B------:R-:W-:Y:S01]  /*34b0*/  NOP ;  /* 0x0000000000007918 */ /* 0x000fe20000000000 */
[----:B------:R-:W-:Y:S01]  /*34c0*/  ULEA UR5, UR58, UR4, 0x18 ;  /* 0x000000043a057291 */ /* 0x000fe2000f8ec0ff */
[----:B------:R-:W-:Y:S02]  /*34d0*/  UMOV UR6, 0x400 ;  /* 0x0000040000067882 */ /* 0x000fe40000000000 */
[----:B------:R-:W-:-:S06]  /*34e0*/  ULEA UR6, UR58, UR6, 0x18 ;  /* 0x000000063a067291 */ /* 0x000fcc000f8ec0ff */
[----:B------:R-:W2:Y:S02]  /*34f0*/  LDS.U8 R0, [UR5+0x1c] ;  /* 0x00001c05ff007984 */ /* 0x000ea40008000000 */
[----:B--2---:R-:W-:-:S13]  /*3500*/  ISETP.NE.AND P0, PT, R0, RZ, PT ;  /* 0x000000ff0000720c */ /* 0x004fda0003f05270 */
[----:B------:R-:W-:Y:S05]  /*3510*/  @P0 BRA `(.L_x_60) ;  /* 0x0000000400080947 */ /* 0x000fea0003800000 */
[----:B------:R-:W-:Y:S02]  /*3520*/  UISETP.NE.U32.AND UP1, UPT, UR47, 0x1, UPT ;  /* 0x000000012f00788c */ /* 0x000fe4000bf25070 */
[----:B------:R-:W-:-:S07]  /*3530*/  UIADD3 UR7, UPT, UPT, UR5, 0x8, URZ ;  /* 0x0000000805077890 */ /* 0x000fce000fffe0ff */
[----:B------:R-:W-:Y:S05]  /*3540*/  BRA.U !UP1, `(.L_x_61) ;  /* 0x00000001099c7547 */ /* 0x000fea000b800000 */
[----:B------:R-:W-:Y:S01]  /*3550*/  ELECT P0, URZ, PT ;  /* 0x0000000000ff782f */ /* 0x000fe20003800000 */
[----:B------:R-:W-:-:S12]  /*3560*/  BSSY B0, `(.L_x_61) ;  /* 0x0000025000007945 */ /* 0x000fd80003800000 */
[----:B------:R-:W-:Y:S05]  /*3570*/  @!P0 BRA `(.L_x_62) ;  /* 0x00000000008c8947 */ /* 0x000fea0003800000 */
[----:B------:R-:W-:-:S05]  /*3580*/  UMOV UR4, 0x10 ;  /* 0x0000001000047882 */ /* 0x000fca0000000000 */
[----:B------:R-:W-:Y:S04]  /*3590*/  DEPBAR.LE SB2, 0x36 ;  /* 0x0000ad800000791a */ /* 0x000fe80000000000 */
[----:B------:R-:W2:Y:S02]  /*35a0*/  UTCATOMSWS.2CTA.FIND_AND_SET.ALIGN UP0, UR4, UR4 ;  /* 0x00000004000475e3 */ /* 0x000ea40008200800 */
[----:B--2---:R-:W-:Y:S01]  /*35b0*/  MOV R11, UR4 ;  /* 0x00000004000b7c02 */ /* 0x004fe20008000f00 */
[----:B------:R-:W-:Y:S06]  /*35c0*/  BRA.U UP0, `(.L_x_63) ;  /* 0x0000000100187547 */ /* 0x000fec000b800000 */
.L_x_64:
[----:B------:R-:W-:Y:S05]  /*35d0*/  NANOSLEEP 0x64 ;  /* 0x000000640000795d */ /* 0x000fea0003800000 */
[----:B------:R-:W-:-:S05]  /*35e0*/  UMOV UR4, 0x10 ;  /* 0x0000001000047882 */ /* 0x000fca0000000000 */
[----:B------:R-:W-:Y:S04]  /*35f0*/  DEPBAR.LE SB2, 0x36 ;  /* 0x0000ad800000791a */ /* 0x000fe80000000000 */
[----:B------:R-:W2:Y:S02]  /*3600*/  UTCATOMSWS.2CTA.FIND_AND_SET.ALIGN UP0, UR4, UR4 ;  /* 0x00000004000475e3 */ /* 0x000ea40008200800 */
[----:B--2---:R-:W-:Y:S01]  /*3610*/  MOV R11, UR4 ;  /* 0x00000004000b7c02 */ /* 0x004fe20008000f00 */
[----:B------:R-:W-:Y:S05]  /*3620*/  BRA.U !UP0, `(.L_x_64) ;  /* 0xfffffffd08e87547 */ /* 0x000fea000b83ffff */
.L_x_63:
[----:B------:R-:W2:Y:S01]  /*3630*/  LDS R7, [UR5+0x10] ;  /* 0x00001005ff077984 */ /* 0x000ea20008000800 */
[----:B------:R-:W-:Y:S01]  /*3640*/  IMAD.U32 R5, RZ, RZ, UR6 ;  /* 0x00000006ff057e24 */ /* 0x000fe2000f8e00ff */
[----:B------:R-:W-:-:S03]  /*3650*/  MOV R4, UR46 ;  /* 0x0000002e00047c02 */ /* 0x000fc60008000f00 */
[----:B------:R-:W-:Y:S01]  /*3660*/  VIADD R5, R5, 0x180 ;  /* 0x0000018005057836 */ /* 0x000fe20000000000 */
[----:B--2---:R-:W-:-:S04]  /*3670*/  SHF.L.U32 R7, R7, 0x1f, RZ ;  /* 0x0000001f07077819 */ /* 0x004fc800000006ff */
[----:B------:R-:W2:Y:S02]  /*3680*/  SYNCS.PHASECHK.TRANS64.TRYWAIT P0, [UR5+0x8], R7 ;  /* 0x00000807ff0075a7 */ /* 0x000ea40008001105 */
[----:B--2---:R-:W-:Y:S05]  /*3690*/  @P0 BRA `(.L_x_65) ;  /* 0x0000000000080947 */ /* 0x004fea0003800000 */
[----:B------:R-:W2:Y:S02]  /*36a0*/  SYNCS.PHASECHK.TRANS64.TRYWAIT P0, [UR5+0x8], R7 ;  /* 0x00000807ff0075a7 */ /* 0x000ea40008001105 */
[----:B--2---:R-:W-:Y:S05]  /*36b0*/  @!P0 BRA `(.L_x_66) ;  /* 0x0000007000588947 */ /* 0x004fea0003800000 */
.L_x_65:
[----:B--2---:R-:W-:Y:S01]  /*36c0*/  HFMA2 R0, -RZ, RZ, 0, 5.9604644775390625e-08 ;  /* 0x00000001ff007431 */ /* 0x004fe200000001ff */
[----:B------:R-:W-:Y:S01]  /*36d0*/  UPRMT UR4, UR46, 0x654, UR7 ;  /* 0x000006542e047896 */ /* 0x000fe20008000007 */
[----:B------:R-:W-:Y:S01]  /*36e0*/  IMAD.MOV.U32 R8, RZ, RZ, 0xffff ;  /* 0x0000ffffff087424 */ /* 0x000fe200078e00ff */
[----:B------:R-:W-:Y:S01]  /*36f0*/  PRMT R4, R4, 0x654, R5 ;  /* 0x0000065404047816 */ /* 0x000fe20000000005 */
[----:B------:R-:W-:Y:S02]  /*3700*/  IMAD.MOV.U32 R6, RZ, RZ, 0x4 ;  /* 0x00000004ff067424 */ /* 0x000fe400078e00ff */
[----:B------:R-:W-:Y:S01]  /*3710*/  IMAD.SHL.U32 R9, R11, 0x20, RZ ;  /* 0x000000200b097824 */ /* 0x000fe200078e00ff */
[----:B------:R-:W-:Y:S02]  /*3720*/  MOV R5, UR4 ;  /* 0x0000000400057c02 */ /* 0x000fe40008000f00 */
[-C--:B------:R-:W-:Y:S01]  /*3730*/  SHF.L.U32 R8, R8, R11.reuse, RZ ;  /* 0x0000000b08087219 */ /* 0x080fe200000006ff */
[----:B------:R2:W-:Y:S01]  /*3740*/  SYNCS.ARRIVE.TRANS64.RED RZ, [UR4], R6 ;  /* 0x00000006ffff79a7 */ /* 0x0005e20008000404 */
[----:B------:R-:W-:Y:S01]  /*3750*/  SHF.L.U32 R7, R0, R11, RZ ;  /* 0x0000000b00077219 */ /* 0x000fe200000006ff */
[----:B------:R2:W-:Y:S04]  /*3760*/  STS [UR6+0x180], R9 ;  /* 0x00018009ff007988 */ /* 0x0005e80008000806 */
[----:B------:R2:W-:Y:S04]  /*3770*/  STAS [R4.64], R11 ;  /* 0x0000000b04007dbd */ /* 0x0005e8000c0008ff */
[----:B------:R2:W-:Y:S04]  /*3780*/  ATOMS.OR RZ, [UR5+0x14], R8 ;  /* 0x00001408ffff798c */ /* 0x0005e8000b000005 */
[----:B------:R2:W-:Y:S04]  /*3790*/  ATOMS.OR RZ, [UR5+0x18], R7 ;  /* 0x00001807ffff798c */ /* 0x0005e8000b000005 */
[----:B------:R2:W-:Y:S02]  /*37a0*/  ATOMS.XOR RZ, [UR5+0x10], R0 ;  /* 0x00001000ffff798c */ /* 0x0005e4000b800005 */
.L_x_62:
[----:B-1----:R-:W-:Y:S05]  /*37b0*/  BSYNC B0 ;  /* 0x0000000000007941 */ /* 0x002fea0003800000 */
.L_x_61:
[----:B------:R-:W-:Y:S05]  /*37c0*/  BRA.U UP1, `(.L_x_67) ;  /* 0x00000001016c7547 */ /* 0x000fea000b800000 */
[----:B------:R-:W-:-:S03]  /*37d0*/  UMOV UR4, 0xffffffff ;  /* 0xffffffff00047882 */ /* 0x000fc60000000000 */
[----:B------:R-:W-:Y:S05]  /*37e0*/  BRA.DIV UR4, `(.L_x_68) ;  /* 0x0000007204247947 */ /* 0x000fea000b800000 */
[----:B------:R-:W-:-:S13]  /*37f0*/  ELECT P6, URZ, PT ;  /* 0x0000000000ff782f */ /* 0x000fda00038c0000 */
.L_x_172:
[----:B------:R-:W-:Y:S05]  /*3800*/  @!P6 BRA `(.L_x_67) ;  /* 0x00000000005ce947 */ /* 0x000fea0003800000 */
[----:B--2---:R-:W2:Y:S02]  /*3810*/  LDS R5, [UR5+0x10] ;  /* 0x00001005ff057984 */ /* 0x004ea40008000800 */
[----:B--2---:R-:W-:-:S04]  /*3820*/  SHF.L.U32 R5, R5, 0x1f, RZ ;  /* 0x0000001f05057819 */ /* 0x004fc800000006ff */
[----:B------:R-:W2:Y:S02]  /*3830*/  SYNCS.PHASECHK.TRANS64.TRYWAIT P0, [UR5+0x8], R5 ;  /* 0x00000805ff0075a7 */ /* 0x000ea40008001105 */
[----:B--2---:R-:W-:Y:S05]  /*3840*/  @P0 BRA `(.L_x_69) ;  /* 0x0000000000080947 */ /* 0x004fea0003800000 */
[----:B------:R-:W2:Y:S02]  /*3850*/  SYNCS.PHASECHK.TRANS64.TRYWAIT P0, [UR5+0x8], R5 ;  /* 0x00000805ff0075a7 */ /* 0x000ea40008001105 */
[----:B--2---:R-:W-:Y:S05]  /*3860*/  @!P0 BRA `(.L_x_70) ;  /* 0x0000007000248947 */ /* 0x004fea0003800000 */
.L_x_69:
[----:B------:R-:W3:Y:S01]  /*3870*/  LDS R7, [UR6+0x180] ;  /* 0x00018006ff077984 */ /* 0x000ee20008000800 */
[----:B--2---:R-:W-:Y:S02]  /*3880*/  HFMA2 R0, -RZ, RZ, 0, 5.9604644775390625e-08 ;  /* 0x00000001ff007431 */ /* 0x004fe400000001ff */
[----:B------:R-:W-:Y:S01]  /*3890*/  IMAD.MOV.U32 R4, RZ, RZ, 0xffff ;  /* 0x0000ffffff047424 */ /* 0x000fe200078e00ff */
[----:B------:R-:W-:Y:S01]  /*38a0*/  UPRMT UR4, UR46, 0x654, UR7 ;  /* 0x000006542e047896 */ /* 0x000fe20008000007 */
[----:B---3--:R-:W-:-:S03]  /*38b0*/  IMAD.SHL.U32 R5, R7, 0x20, RZ ;  /* 0x0000002007057824 */ /* 0x008fc600078e00ff */
[-C--:B------:R-:W-:Y:S02]  /*38c0*/  SHF.L.U32 R4, R4, R7.reuse, RZ ;  /* 0x0000000704047219 */ /* 0x080fe400000006ff */
[----:B------:R-:W-:Y:S01]  /*38d0*/  SHF.L.U32 R7, R0, R7, RZ ;  /* 0x0000000700077219 */ /* 0x000fe200000006ff */
[----:B------:R3:W-:Y:S04]  /*38e0*/  STS [UR6+0x180], R5 ;  /* 0x00018005ff007988 */ /* 0x0007e80008000806 */
[----:B------:R3:W-:Y:S04]  /*38f0*/  ATOMS.OR RZ, [UR5+0x14], R4 ;  /* 0x00001404ffff798c */ /* 0x0007e8000b000005 */
[----:B------:R3:W-:Y:S01]  /*3900*/  ATOMS.OR RZ, [UR5+0x18], R7 ;  /* 0x00001807ffff798c */ /* 0x0007e2000b000005 */
[----:B------:R-:W-:Y:S03]  /*3910*/  SYNCS.ARRIVE.TRANS64.RED.A1T0 RZ, [UR4], RZ ;  /* 0x000000ffffff79a7 */ /* 0x000fe60008100404 */
[----:B------:R3:W-:Y:S01]  /*3920*/  ATOMS.XOR RZ, [UR5+0x10], R0 ;  /* 0x00001000ffff798c */ /* 0x0007e2000b800005 */
[----:B------:R-:W-:Y:S05]  /*3930*/  BRA `(.L_x_67) ;  /* 0x0000000000107947 */ /* 0x000fea0003800000 */
.L_x_60:
[----:B------:R-:W-:Y:S02]  /*3940*/  MOV R0, 0xffffffff ;  /* 0xffffffff00007802 */ /* 0x000fe40000000f00 */
[----:B------:R-:W-:-:S03]  /*3950*/  MOV R4, 0x3980 ;  /* 0x0000398000047802 */ /* 0x000fc60000000f00 */
[----:B------:R2:W-:Y:S04]  /*3960*/  STS [UR6+0x180], R0 ;  /* 0x00018000ff007988 */ /* 0x0005e80008000806 */
[----:B-12--5:R-:W-:Y:S05]  /*3970*/  CALL.REL.NOINC `($__internal_1_$__cuda_sm10x_tcgen05_guardrail_trap_phase_invalid_during_alloc) ;  /* 0x0000007400f47944 */ /* 0x026fea0003c00000 */
.L_x_67:
[----:B------:R-:W-:Y:S05]  /*3980*/  WARPSYNC.ALL ;  /* 0x0000000000007948 */ /* 0x000fea0003800000 */
[----:B------:R-:W4:Y:S01]  /*3990*/  S2UR UR4, SR_CgaCtaId ;  /* 0x00000000000479c3 */ /* 0x000f220000008800 */
[----:B------:R-:W-:Y:S01]  /*39a0*/  UMOV UR26, 0x400 ;  /* 0x00000400001a7882 */ /* 0x000fe20000000000 */
[----:B------:R-:W-:-:S06]  /*39b0*/  NOP ;  /* 0x0000000000007918 */ /* 0x000fcc0000000000 */
[----:B------:R-:W-:Y:S06]  /*39c0*/  BAR.ARV 0x6, 0xa0 ;  /* 0x0182800000007b1d */ /* 0x000fec0000002000 */
[----:B------:R-:W1:Y:S01]  /*39d0*/  LDCU UR6, c[0x0][0x38c] ;  /* 0x00007180ff0677ac */ /* 0x000e620008000800 */
[----:B------:R-:W-:Y:S01]  /*39e0*/  LOP3.LUT R3, R3, 0xffff, RZ, 0xc0, !PT ;  /* 0x0000ffff03037812 */ /* 0x000fe200078ec0ff */
[----:B--2---:R-:W-:Y:S01]  /*39f0*/  IMAD.MOV.U32 R9, RZ, RZ, 0x1 ;  /* 0x00000001ff097424 */ /* 0x004fe200078e00ff */
[----:B------:R-:W-:Y:S01]  /*3a00*/  LOP3.LUT R2, R2, 0xffff, RZ, 0xc0, !PT ;  /* 0x0000ffff02027812 */ /* 0x000fe200078ec0ff */
[----:B------:R-:W-:Y:S01]  /*3a10*/  IMAD.MOV.U32 R8, RZ, RZ, RZ ;  /* 0x000000ffff087224 */ /* 0x000fe200078e00ff */
[----:B------:R-:W-:Y:S01]  /*3a20*/  R2UR UR28, R3 ;  /* 0x00000000031c72ca */ /* 0x000fe200000e0000 */
[----:B------:R-:W-:Y:S01]  /*3a30*/  UMOV UR32, URZ ;  /* 0x000000ff00207c82 */ /* 0x000fe20008000000 */
[----:B------:R-:W-:-:S02]  /*3a40*/  R2UR UR42, R2 ;  /* 0x00000000022a72ca */ /* 0x000fc400000e0000 */
[----:B------:R-:W-:Y:S01]  /*3a50*/  CS2R R2, SRZ ;  /* 0x0000000000027805 */ /* 0x000fe2000001ff00 */
[----:B------:R-:W-:Y:S01]  /*3a60*/  UMOV UR23, URZ ;  /* 0x000000ff00177c82 */ /* 0x000fe20008000000 */
[----:B----4-:R-:W-:Y:S01]  /*3a70*/  ULEA UR26, UR4, UR26, 0x18 ;  /* 0x0000001a041a7291 */ /* 0x010fe2000f8ec0ff */
[----:B------:R-:W-:Y:S01]  /*3a80*/  UMOV UR22, URZ ;  /* 0x000000ff00167c82 */ /* 0x000fe20008000000 */
[----:B------:R-:W-:Y:S02]  /*3a90*/  UISETP.NE.AND UP3, UPT, UR47, URZ, UPT ;  /* 0x000000ff2f00728c */ /* 0x000fe4000bf65270 */
[----:B------:R-:W-:Y:S02]  /*3aa0*/  UIADD3 UR5, UPT, UPT, UR26, 0x6300, URZ ;  /* 0x000063001a057890 */ /* 0x000fe4000fffe0ff */
[----:B------:R-:W-:-:S03]  /*3ab0*/  UIADD3 UR4, UPT, UPT, UR26, 0x16300, URZ ;  /* 0x000163001a047890 */ /* 0x000fc6000fffe0ff */
[----:B---3--:R-:W2:Y:S01]  /*3ac0*/  LDS R0, [UR26+0x180] ;  /* 0x0001801aff007984 */ /* 0x008ea20008000800 */
[----:B-1----:R-:W-:Y:S02]  /*3ad0*/  UIADD3 UR6, UPT, UPT, UR6, 0x7f, URZ ;  /* 0x0000007f06067890 */ /* 0x002fe4000fffe0ff */
[----:B------:R-:W-:Y:S02]  /*3ae0*/  USHF.R.U32.HI UR5, URZ, 0x4, UR5 ;  /* 0x00000004ff057899 */ /* 0x000fe40008011605 */
[----:B------:R-:W-:Y:S02]  /*3af0*/  USHF.R.S32.HI UR33, URZ, 0x1f, UR6 ;  /* 0x0000001fff217899 */ /* 0x000fe40008011406 */
[----:B------:R-:W-:Y:S02]  /*3b00*/  USHF.R.U32.HI UR4, URZ, 0x4, UR4 ;  /* 0x00000004ff047899 */ /* 0x000fe40008011604 */
[----:B------:R-:W-:Y:S02]  /*3b10*/  ULEA.HI UR33, UR33, UR6, URZ, 0x7 ;  /* 0x0000000621217291 */ /* 0x000fe4000f8f38ff */
[----:B------:R-:W-:-:S02]  /*3b20*/  ULOP3.LUT UR5, UR5, 0x3fff, URZ, 0xc0, !UPT ;  /* 0x00003fff05057892 */ /* 0x000fc4000f8ec0ff */
[----:B------:R-:W-:Y:S02]  /*3b30*/  USHF.R.S32.HI UR33, URZ, 0x7, UR33 ;  /* 0x00000007ff217899 */ /* 0x000fe40008011421 */
[----:B------:R-:W-:Y:S02]  /*3b40*/  ULOP3.LUT UR30, UR4, 0x3fff, URZ, 0xc0, !UPT ;  /* 0x00003fff041e7892 */ /* 0x000fe4000f8ec0ff */
[----:B------:R-:W-:Y:S01]  /*3b50*/  UISETP.LT.AND UP0, UPT, UR33, 0x1, UPT ;  /* 0x000000012100788c */ /* 0x000fe2000bf01270 */
[----:B------:R-:W-:Y:S01]  /*3b60*/  UMOV UR40, 0x0 ;  /* 0x0000000000287882 */ /* 0x000fe20000000000 */
[----:B------:R-:W-:Y:S01]  /*3b70*/  UMOV UR41, 0x8400490 ;  /* 0x0840049000297882 */ /* 0x000fe20000000000 */
[----:B------:R-:W-:Y:S02]  /*3b80*/  ULOP3.LUT UR29, UR5, 0x10000, URZ, 0xfc, !UPT ;  /* 0x00010000051d7892 */ /* 0x000fe4000f8efcff */
[----:B------:R-:W-:Y:S02]  /*3b90*/  ULOP3.LUT UR30, UR30, 0x10000, URZ, 0xfc, !UPT ;  /* 0x000100001e1e7892 */ /* 0x000fe4000f8efcff */
[----:B------:R-:W-:Y:S01]  /*3ba0*/  USEL UR43, UR33, 0x1, !UP0 ;  /* 0x00000001212b7887 */ /* 0x000fe2000c000000 */
[----:B------:R-:W-:Y:S01]  /*3bb0*/  UMOV UR38, 0x0 ;  /* 0x0000000000267882 */ /* 0x000fe20000000000 */
[----:B------:R-:W-:Y:S01]  /*3bc0*/  UMOV UR39, 0x8400490 ;  /* 0x0840049000277882 */ /* 0x000fe20000000000 */
[----:B------:R-:W-:Y:S01]  /*3bd0*/  UMOV UR36, 0x0 ;  /* 0x0000000000247882 */ /* 0x000fe20000000000 */
[----:B------:R-:W-:Y:S01]  /*3be0*/  UMOV UR37, 0x8400490 ;  /* 0x0840049000257882 */ /* 0x000fe20000000000 */
[----:B------:R-:W-:Y:S01]  /*3bf0*/  UMOV UR34, 0x0 ;  /* 0x0000000000227882 */ /* 0x000fe20000000000 */
[----:B------:R-:W-:Y:S01]  /*3c00*/  UMOV UR35, 0x8400490 ;  /* 0x0840049000237882 */ /* 0x000fe20000000000 */
[----:B--2---:R-:W-:-:S15]  /*3c10*/  R2UR UR44, R0 ;  /* 0x00000000002c72ca */ /* 0x004fde00000e0000 */
.L_x_78:
[C---:B------:R-:W-:Y:S02]  /*3c20*/  LEA R0, R8.reuse, UR26, 0x3 ;  /* 0x0000001a08007c11 */ /* 0x040fe4000f8e18ff */
[----:B------:R-:W-:Y:S02]  /*3c30*/  SHF.L.U32 R5, R3, 0x1f, RZ ;  /* 0x0000001f03057819 */ /* 0x000fe400000006ff */
[----:B------:R-:W-:Y:S02]  /*3c40*/  LEA R4, R8, UR26, 0x4 ;  /* 0x0000001a08047c11 */ /* 0x000fe4000f8e20ff */
[----:B------:R-:W1:Y:S02]  /*3c50*/  SYNCS.PHASECHK.TRANS64.TRYWAIT P0, [R0+URZ+0xd0], R5 ;  /* 0x0000d005000075a7 */ /* 0x000e6400080011ff */
[----:B-1-3--:R-:W-:Y:S05]  /*3c60*/  @!P0 BRA `(.L_x_71) ;  /* 0x0000006c003c8947 */ /* 0x00afea0003800000 */
.L_x_173:
[----:B-1----:R-:W1:Y:S01]  /*3c70*/  LDS.128 R4, [R4+0x160] ;  /* 0x0001600004047984 */ /* 0x002e620000000c00 */
[----:B------:R-:W-:Y:S02]  /*3c80*/  VIADD R0, R0, 0xe0 ;  /* 0x000000e000007836 */ /* 0x000fe40000000000 */
[----:B------:R-:W-:Y:S01]  /*3c90*/  VIADD R8, R8, 0x1 ;  /* 0x0000000108087836 */ /* 0x000fe20000000000 */
[----:B------:R-:W-:Y:S01]  /*3ca0*/  @!PT LDS RZ, [RZ] ;  /* 0x00000000fffff984 */ /* 0x000fe20000000800 */
[----:B------:R-:W-:Y:S01]  /*3cb0*/  @!PT LDS RZ, [RZ] ;  /* 0x00000000fffff984 */ /* 0x000fe20000000800 */
[----:B------:R-:W-:Y:S01]  /*3cc0*/  @!PT LDS RZ, [RZ] ;  /* 0x00000000fffff984 */ /* 0x000fe20000000800 */
[----:B------:R-:W-:Y:S01]  /*3cd0*/  @!PT LDS RZ, [RZ] ;  /* 0x00000000fffff984 */ /* 0x000fe20000000800 */
[----:B------:R2:W-:Y:S06]  /*3ce0*/  MEMBAR.ALL.CTA ;  /* 0x0000000000007992 */ /* 0x0005ec0000008000 */
[----:B--2---:R-:W2:Y:S01]  /*3cf0*/  FENCE.VIEW.ASYNC.S ;  /* 0x00000000000073c6 */ /* 0x004ea20000000000 */
[----:B------:R-:W-:-:S04]  /*3d00*/  PRMT R0, RZ, 0x654, R0 ;  /* 0x00000654ff007816 */ /* 0x000fc80000000000 */
[----:B--2---:R2:W-:Y:S01]  /*3d10*/  SYNCS.ARRIVE.TRANS64.RED.A1T0 RZ, [R0+URZ], RZ ;  /* 0x000000ff00ff79a7 */ /* 0x0045e200081004ff */
[----:B-1----:R-:W-:Y:S01]  /*3d20*/  LOP3.LUT P1, RZ, R6, 0x1, RZ, 0xc0, !PT ;  /* 0x0000000106ff7812 */ /* 0x002fe2000782c0ff */
[----:B--2---:R-:W-:-:S12]  /*3d30*/  BRA.U UP3, `(.L_x_72) ;  /* 0x0000000503087547 */ /* 0x004fd8000b800000 */
[----:B------:R-:W1:Y:S01]  /*3d40*/  LDCU UR4, c[0x0][0x38c] ;  /* 0x00007180ff0477ac */ /* 0x000e620008000800 */
[----:B------:R-:W-:Y:S02]  /*3d50*/  PLOP3.LUT P2, PT, PT, PT, PT, 0x80, 0x8 ;  /* 0x000000000008781c */ /* 0x000fe40003f4f070 */
[----:B------:R-:W-:Y:S01]  /*3d60*/  SHF.L.U32 R5, R9, 0x1f, RZ ;  /* 0x0000001f09057819 */ /* 0x000fe200000006ff */
[----:B------:R-:W-:Y:S02]  /*3d70*/  ULEA UR31, UR32, UR26, 0x3 ;  /* 0x0000001a201f7291 */ /* 0x000fe4000f8e18ff */
[----:B------:R-:W-:Y:S02]  /*3d80*/  ULEA UR11, UR32, UR44, 0x7 ;  /* 0x0000002c200b7291 */ /* 0x000fe4000f8e38ff */
[----:B-1----:R-:W-:-:S06]  /*3d90*/  UISETP.GE.AND UP0, UPT, UR4, 0x1, UPT ;  /* 0x000000010400788c */ /* 0x002fcc000bf06270 */
[----:B------:R-:W-:-:S05]  /*3da0*/  PLOP3.LUT P0, PT, PT, PT, UP0, 0x80, 0x8 ;  /* 0x000000000008781c */ /* 0x000fca0003f0f008 */
[----:B------:R-:W-:-:S08]  /*3db0*/  @UP0 ULEA UR4, UR23, UR26, 0x3 ;  /* 0x0000001a17040291 */ /* 0x000fd0000f8e18ff */
[----:B------:R-:W-:-:S04]  /*3dc0*/  @P0 SHF.L.U32 R0, R2, 0x1f, RZ ;  /* 0x0000001f02000819 */ /* 0x000fc800000006ff */
[----:B------:R1:W2:Y:S01]  /*3dd0*/  @P0 SYNCS.PHASECHK.TRANS64.TRYWAIT P2, [UR4], R0 ;  /* 0x00000000ff0005a7 */ /* 0x0002a20008041104 */
[----:B------:R-:W3:Y:S02]  /*3de0*/  SYNCS.PHASECHK.TRANS64.TRYWAIT P0, [UR31+0x110], R5 ;  /* 0x00011005ff0075a7 */ /* 0x000ee4000800111f */
[----:B-123--:R-:W-:Y:S05]  /*3df0*/  @!P0 BRA `(.L_x_73) ;  /* 0x0000006800ec8947 */ /* 0x00efea0003800000 */
.L_x_175:
[----:B------:R-:W-:Y:S01]  /*3e00*/  UMOV UR27, UR22 ;  /* 0x00000016001b7c82 */ /* 0x000fe20008000000 */
[----:B------:R-:W-:Y:S05]  /*3e10*/  BRA.U !UP0, `(.L_x_74) ;  /* 0x0000000108c07547 */ /* 0x000fea000b800000 */
[----:B------:R-:W-:Y:S02]  /*3e20*/  UIADD3 UR27, UPT, UPT, UR43, UR22, URZ ;  /* 0x000000162b1b7290 */ /* 0x000fe4000fffe0ff */
[----:B------:R-:W-:Y:S01]  /*3e30*/  UPLOP3.LUT UP2, UPT, UPT, UPT, UPT, 0x40, 0x4 ;  /* 0x000000000004789c */ /* 0x000fe20003f4e870 */
[----:B------:R-:W-:Y:S01]  /*3e40*/  UMOV UR24, UR33 ;  /* 0x0000002100187c82 */ /* 0x000fe20008000000 */
[----:B------:R-:W-:-:S09]  /*3e50*/  UMOV UR10, UR23 ;  /* 0x00000017000a7c82 */ /* 0x000fd20008000000 */
.L_x_77:
[----:B--2---:R-:W-:Y:S01]  /*3e60*/  ULEA UR5, UR10, UR26, 0x3 ;  /* 0x0000001a0a057291 */ /* 0x004fe2000f8e18ff */
[----:B---3--:R-:W-:Y:S11]  /*3e70*/  @P2 BRA `(.L_x_75) ;  /* 0x00000000000c2947 */ /* 0x008ff60003800000 */
[----:B-1----:R-:W-:Y:S04]  /*3e80*/  SHF.L.U32 R5, R2, 0x1f, RZ ;  /* 0x0000001f02057819 */ /* 0x002fe800000006ff */
[----:B------:R-:W1:Y:S02]  /*3e90*/  SYNCS.PHASECHK.TRANS64.TRYWAIT P0, [UR5], R5 ;  /* 0x00000005ff0075a7 */ /* 0x000e640008001105 */
[----:B-1----:R-:W-:Y:S05]  /*3ea0*/  @!P0 BRA `(.L_x_76) ;  /* 0x0000006800d88947 */ /* 0x002fea0003800000 */
.L_x_75:
[----:B------:R-:W-:Y:S01]  /*3eb0*/  UISETP.NE.AND UP0, UPT, UR24, 0x1, UPT ;  /* 0x000000011800788c */ /* 0x000fe2000bf05270 */
[----:B------:R-:W-:Y:S01]  /*3ec0*/  PLOP3.LUT P2, PT, PT, PT, PT, 0x80, 0x8 ;  /* 0x000000000008781c */ /* 0x000fe20003f4f070 */
[----:B------:R-:W-:Y:S02]  /*3ed0*/  UIADD3 UR4, UPT, UPT, UR10, 0x1, URZ ;  /* 0x000000010a047890 */ /* 0x000fe4000fffe0ff */
[----:B------:R-:W-:Y:S02]  /*3ee0*/  UIADD3 UR25, UPT, UPT, UR5, 0x40, URZ ;  /* 0x0000004005197890 */ /* 0x000fe4000fffe0ff */
[----:B------:R-:W-:Y:S01]  /*3ef0*/  UISETP.NE.AND UP1, UPT, UR4, 0x8, UPT ;  /* 0x000000080400788c */ /* 0x000fe2000bf25270 */
[----:B------:R-:W-:Y:S01]  /*3f00*/  PLOP3.LUT P0, PT, PT, PT, UP0, 0x80, 0x8 ;  /* 0x000000000008781c */ /* 0x000fe20003f0f008 */
[----:B------:R-:W-:Y:S02]  /*3f10*/  UIADD3 UR22, UPT, UPT, UR22, 0x1, URZ ;  /* 0x0000000116167890 */ /* 0x000fe4000fffe0ff */
[----:B------:R-:W-:Y:S02]  /*3f20*/  USEL UR6, URZ, 0x1, UP1 ;  /* 0x00000001ff067887 */ /* 0x000fe40008800000 */
[----:B------:R-:W-:Y:S02]  /*3f30*/  USEL UR23, UR4, URZ, UP1 ;  /* 0x000000ff04177287 */ /* 0x000fe40008800000 */
[----:B------:R-:W-:Y:S02]  /*3f40*/  UIADD3 UR24, UPT, UPT, UR24, -0x1, URZ ;  /* 0xffffffff18187890 */ /* 0x000fe4000fffe0ff */
[----:B------:R-:W-:Y:S01]  /*3f50*/  @UP0 ULEA UR4, UR23, UR26, 0x3 ;  /* 0x0000001a17040291 */ /* 0x000fe2000f8e18ff */
[----:B------:R-:W-:Y:S01]  /*3f60*/  LOP3.LUT R2, R2, UR6, RZ, 0x3c, !PT ;  /* 0x0000000602027c12 */ /* 0x000fe2000f8e3cff */
[----:B------:R-:W-:Y:S02]  /*3f70*/  ULEA UR6, UR10, UR30, 0xa ;  /* 0x0000001e0a067291 */ /* 0x000fe4000f8e50ff */
[----:B------:R-:W-:Y:S01]  /*3f80*/  UISETP.NE.AND UP0, UPT, UR22, UR27, UPT ;  /* 0x0000001b1600728c */ /* 0x000fe2000bf05270 */
[----:B-1----:R-:W-:Y:S01]  /*3f90*/  @P0 SHF.L.U32 R0, R2, 0x1f, RZ ;  /* 0x0000001f02000819 */ /* 0x002fe200000006ff */
[----:B------:R-:W-:Y:S02]  /*3fa0*/  UIADD3 UR20, UPT, UPT, UR6, 0x2, URZ ;  /* 0x0000000206147890 */ /* 0x000fe4000fffe0ff */
[----:B------:R-:W-:Y:S01]  /*3fb0*/  UIADD3 UR16, UPT, UPT, UR6, 0x4, URZ ;  /* 0x0000000406107890 */ /* 0x000fe2000fffe0ff */
[----:B------:R2:W3:Y:S01]  /*3fc0*/  @P0 SYNCS.PHASECHK.TRANS64.TRYWAIT P2, [UR4], R0 ;  /* 0x00000000ff0005a7 */ /* 0x0004e20008041104 */
[----:B------:R-:W-:Y:S02]  /*3fd0*/  ULEA UR4, UR10, UR29, 0x9 ;  /* 0x0000001d0a047291 */ /* 0x000fe4000f8e48ff */
[----:B------:R-:W-:Y:S02]  /*3fe0*/  UIADD3 UR12, UPT, UPT, UR6, 0x6, URZ ;  /* 0x00000006060c7890 */ /* 0x000fe4000fffe0ff */
[----:B------:R-:W-:Y:S02]  /*3ff0*/  UIADD3 UR18, UPT, UPT, UR4, 0x2, URZ ;  /* 0x0000000204127890 */ /* 0x000fe4000fffe0ff */
[----:B------:R-:W-:Y:S02]  /*4000*/  UIADD3 UR14, UPT, UPT, UR4, 0x4, URZ ;  /* 0x00000004040e7890 */ /* 0x000fe4000fffe0ff */
[----:B------:R-:W-:Y:S01]  /*4010*/  UIADD3 UR8, UPT, UPT, UR4, 0x6, URZ ;  /* 0x0000000604087890 */ /* 0x000fe2000fffe0ff */
[----:B------:R-:W-:Y:S01]  /*4020*/  UMOV UR7, 0x40004040 ;  /* 0x4000404000077882 */ /* 0x000fe20000000000 */
[----:B------:R-:W-:Y:S01]  /*4030*/  UMOV UR5, 0x40004040 ;  /* 0x4000404000057882 */ /* 0x000fe20000000000 */
[----:B------:R-:W-:Y:S01]  /*4040*/  UMOV UR21, 0x40004040 ;  /* 0x4000404000157882 */ /* 0x000fe20000000000 */
[----:B------:R2:W-:Y:S01]  /*4050*/  UTCQMMA.2CTA gdesc[UR4], gdesc[UR6], tmem[UR11], tmem[UR40], idesc[UR41], UP2 ;  /* 0x00ff2806040075ea */ /* 0x0005e2000920030b */
[----:B------:R-:W-:Y:S01]  /*4060*/  UPLOP3.LUT UP2, UPT, UPT, UPT, UPT, 0x80, 0x8 ;  /* 0x000000000008789c */ /* 0x000fe20003f4f070 */
[----:B------:R-:W-:Y:S01]  /*4070*/  UMOV UR19, 0x40004040 ;  /* 0x4000404000137882 */ /* 0x000fe20000000000 */
[----:B------:R-:W-:Y:S01]  /*4080*/  UMOV UR17, 0x40004040 ;  /* 0x4000404000117882 */ /* 0x000fe20000000000 */
[----:B------:R2:W-:Y:S01]  /*4090*/  UTCQMMA.2CTA gdesc[UR18], gdesc[UR20], tmem[UR11], tmem[UR38], idesc[UR39], UPT ;  /* 0x00ff2614120075ea */ /* 0x0005e2000ba0030b */
[----:B------:R-:W-:Y:S01]  /*40a0*/  UMOV UR15, 0x40004040 ;  /* 0x40004040000f7882 */ /* 0x000fe20000000000 */
[----:B------:R-:W-:Y:S01]  /*40b0*/  UMOV UR13, 0x40004040 ;  /* 0x40004040000d7882 */ /* 0x000fe20000000000 */
[----:B------:R-:W-:Y:S01]  /*40c0*/  UMOV UR9, 0x40004040 ;  /* 0x4000404000097882 */ /* 0x000fe20000000000 */
[----:B------:R2:W-:Y:S01]  /*40d0*/  UTCQMMA.2CTA gdesc[UR14], gdesc[UR16], tmem[UR11], tmem[UR36], idesc[UR37], UPT ;  /* 0x00ff24100e0075ea */ /* 0x0005e2000ba0030b */
[----:B------:R2:W-:Y:S01]  /*40e0*/  UTCQMMA.2CTA gdesc[UR8], gdesc[UR12], tmem[UR11], tmem[UR34], idesc[UR35], UPT ;  /* 0x00ff220c080075ea */ /* 0x0005e2000ba0030b */
[----:B------:R2:W-:Y:S01]  /*40f0*/  UTCBAR.2CTA.MULTICAST [UR25], URZ, UR28 ;  /* 0x000000ff190073e9 */ /* 0x0005e2000820081c */
[----:B------:R-:W-:Y:S01]  /*4100*/  UMOV UR10, UR23 ;  /* 0x00000017000a7c82 */ /* 0x000fe20008000000 */
[----:B------:R-:W-:Y:S05]  /*4110*/  BRA.U UP0, `(.L_x_77) ;  /* 0xfffffffd00507547 */ /* 0x000fea000b83ffff */
.L_x_74:
[----:B--2---:R-:W-:Y:S01]  /*4120*/  UIADD3 UR4, UPT, UPT, UR31, 0xf0, URZ ;  /* 0x000000f01f047890 */ /* 0x004fe2000fffe0ff */
[----:B------:R-:W-:-:S08]  /*4130*/  UMOV UR22, UR27 ;  /* 0x0000001b00167c82 */ /* 0x000fd00008000000 */
[----:B------:R2:W-:Y:S01]  /*4140*/  UTCBAR.2CTA.MULTICAST [UR4], URZ, UR42 ;  /* 0x000000ff040073e9 */ /* 0x0005e2000820082a */
[----:B------:R-:W-:Y:S02]  /*4150*/  NOP ;  /* 0x0000000000007918 */ /* 0x000fe40000000000 */
.L_x_72:
[----:B--2---:R-:W-:Y:S01]  /*4160*/  UIADD3 UR4, UPT, UPT, UR32, 0x1, URZ ;  /* 0x0000000120047890 */ /* 0x004fe2000fffe0ff */
[----:B------:R-:W-:-:S03]  /*4170*/  ISETP.NE.AND P0, PT, R8, 0x2, PT ;  /* 0x000000020800780c */ /* 0x000fc60003f05270 */
[----:B------:R-:W-:Y:S01]  /*4180*/  UISETP.NE.AND UP0, UPT, UR4, 0x4, UPT ;  /* 0x000000040400788c */ /* 0x000fe2000bf05270 */
[----:B-1----:R-:W-:Y:S02]  /*4190*/  SEL R0, RZ, 0x1, P0 ;  /* 0x00000001ff007807 */ /* 0x002fe40000000000 */
[----:B------:R-:W-:Y:S01]  /*41a0*/  SEL R8, R8, RZ, P0 ;  /* 0x000000ff08087207 */ /* 0x000fe20000000000 */
[----:B------:R-:W-:Y:S01]  /*41b0*/  USEL UR5, URZ, 0x1, UP0 ;  /* 0x00000001ff057887 */ /* 0x000fe20008000000 */
[----:B------:R-:W-:Y:S01]  /*41c0*/  LOP3.LUT R3, R3, R0, RZ, 0x3c, !PT ;  /* 0x0000000003037212 */ /* 0x000fe200078e3cff */
[----:B------:R-:W-:-:S04]  /*41d0*/  USEL UR32, UR4, URZ, UP0 ;  /* 0x000000ff04207287 */ /* 0x000fc80008000000 */
[----:B------:R-:W-:Y:S01]  /*41e0*/  LOP3.LUT R9, R9, UR5, RZ, 0x3c, !PT ;  /* 0x0000000509097c12 */ /* 0x000fe2000f8e3cff */
[----:B------:R-:W-:Y:S07]  /*41f0*/  @P1 BRA `(.L_x_78) ;  /* 0xfffffff800881947 */ /* 0x000fee000383ffff */
[----:B------:R-:W1:Y:S01]  /*4200*/  S2UR UR8, SR_CgaCtaId ;  /* 0x00000000000879c3 */ /* 0x000e620000008800 */
[----:B------:R-:W-:Y:S01]  /*4210*/  ELECT P0, URZ, PT ;  /* 0x0000000000ff782f */ /* 0x000fe20003800000 */
[----:B------:R-:W-:Y:S01]  /*4220*/  HFMA2 R0, -RZ, RZ, 0, 5.9604644775390625e-08 ;  /* 0x00000001ff007431 */ /* 0x000fe200000001ff */
[----:B------:R-:W-:-:S05]  /*4230*/  UMOV UR4, 0x40 ;  /* 0x0000004000047882 */ /* 0x000fca0000000000 */
[----:B------:R-:W-:Y:S01]  /*4240*/  UVIRTCOUNT.DEALLOC.SMPOOL 0x80 ;  /* 0x000000800000784c */ /* 0x000fe20000000000 */
[----:B------:R-:W-:Y:S02]  /*4250*/  UISETP.NE.AND UP1, UPT, UR47, URZ, UPT ;  /* 0x000000ff2f00728c */ /* 0x000fe4000bf25270 */
[----:B-1----:R-:W-:-:S09]  /*4260*/  ULEA UR8, UR8, UR4, 0x18 ;  /* 0x0000000408087291 */ /* 0x002fd2000f8ec0ff */
[----:B------:R1:W-:Y:S01]  /*4270*/  @P0 STS.U8 [UR8+0x1c], R0 ;  /* 0x00001c00ff000988 */ /* 0x0003e20008000008 */
[----:B------:R-:W-:Y:S05]  /*4280*/  BRA.U UP1, `(.L_x_79) ;  /* 0x0000000101a07547 */ /* 0x000fea000b800000 */
[----:B------:R-:W-:Y:S01]  /*4290*/  UIADD3 UR7, UPT, UPT, UR26, 0x110, URZ ;  /* 0x000001101a077890 */ /* 0x000fe2000fffe0ff */
[----:B------:R-:W-:-:S03]  /*42a0*/  SHF.L.U32 R3, R9, 0x1f, RZ ;  /* 0x0000001f09037819 */ /* 0x000fc600000006ff */
[----:B------:R-:W-:-:S09]  /*42b0*/  ULEA UR4, UR32, UR7, 0x3 ;  /* 0x0000000720047291 */ /* 0x000fd2000f8e18ff */
[----:B------:R-:W2:Y:S02]  /*42c0*/  SYNCS.PHASECHK.TRANS64.TRYWAIT P0, [UR4], R3 ;  /* 0x00000003ff0075a7 */ /* 0x000ea40008001104 */
[----:B--2---:R-:W-:Y:S05]  /*42d0*/  @!P0 BRA `(.L_x_80) ;  /* 0x0000006400e48947 */ /* 0x004fea0003800000 */
.L_x_178:
        /* <DEDUP_REMOVED lines=9> */
.L_x_180:
        /* <DEDUP_REMOVED lines=9> */
.L_x_182:
[----:B------:R-:W-:-:S04]  /*4400*/  UIADD3 UR4, UPT, UPT, UR4, 0x1, URZ ;  /* 0x0000000104047890 */ /* 0x000fc8000fffe0ff */
[----:B------:R-:W-:-:S04]  /*4410*/  UISETP.NE.AND UP0, UPT, UR4, 0x4, UPT ;  /* 0x000000040400788c */ /* 0x000fc8000bf05270 */
[----:B------:R-:W-:Y:S02]  /*4420*/  USEL UR5, URZ, 0x1, UP0 ;  /* 0x00000001ff057887 */ /* 0x000fe40008000000 */
[----:B------:R-:W-:-:S04]  /*4430*/  USEL UR4, UR4, URZ, UP0 ;  /* 0x000000ff04047287 */ /* 0x000fc80008000000 */
[----:B------:R-:W-:Y:S01]  /*4440*/  ULEA UR4, UR4, UR7, 0x3 ;  /* 0x0000000704047291 */ /* 0x000fe2000f8e18ff */
[----:B-1----:R-:W-:-:S04]  /*4450*/  LOP3.LUT R3, R2, UR5, RZ, 0x3c, !PT ;  /* 0x0000000502037c12 */ /* 0x002fc8000f8e3cff */
[----:B------:R-:W-:Y:S01]  /*4460*/  SHF.L.U32 R3, R3, 0x1f, RZ ;  /* 0x0000001f03037819 */ /* 0x000fe200000006ff */
[----:B------:R-:W-:-:S04]  /*4470*/  IMAD.U32 R0, RZ, RZ, UR4 ;  /* 0x00000004ff007e24 */ /* 0x000fc8000f8e00ff */
[----:B------:R1:W2:Y:S03]  /*4480*/  SYNCS.PHASECHK.TRANS64.TRYWAIT P0, [R0+URZ], R3 ;  /* 0x00000003000075a7 */ /* 0x0002a600080011ff */
[----:B--2---:R-:W-:Y:S05]  /*4490*/  @!P0 NANOSLEEP.SYNCS 0x989680 ;  /* 0x009896800000895d */ /* 0x004fea0003900000 */
[----:B------:R-:W2:Y:S02]  /*44a0*/  @!P0 SYNCS.PHASECHK.TRANS64 P0, [R0+URZ], R3 ;  /* 0x00000003000085a7 */ /* 0x000ea400080010ff */
[----:B--2---:R-:W-:Y:S05]  /*44b0*/  @P0 BRA `(.L_x_83) ;  /* 0x0000000000200947 */ /* 0x004fea0003800000 */
.L_x_84:
[----:B--2---:R2:W4:Y:S02]  /*44c0*/  SYNCS.PHASECHK.TRANS64.TRYWAIT P0, [R0+URZ], R3 ;  /* 0x00000003000075a7 */ /* 0x00452400080011ff */
[----:B----4-:R-:W-:Y:S05]  /*44d0*/  @!P0 NANOSLEEP.SYNCS 0x989680 ;  /* 0x009896800000895d */ /* 0x010fea0003900000 */
[----:B------:R-:W4:Y:S02]  /*44e0*/  @!P0 SYNCS.PHASECHK.TRANS64 P0, [R0+URZ], R3 ;  /* 0x00000003000085a7 */ /* 0x000f2400080010ff */
[----:B----4-:R-:W-:Y:S05]  /*44f0*/  @!P0 BRA `(.L_x_84) ;  /* 0xfffffffc00f08947 */ /* 0x010fea000383ffff */
[----:B------:R-:W-:Y:S05]  /*4500*/  BRA `(.L_x_83) ;  /* 0x00000000000c7947 */ /* 0x000fea0003800000 */
.L_x_79:
[----:B------:R-:W-:-:S04]  /*4510*/  UIADD3 UR4, UPT, UPT, UR26, 0x150, URZ ;  /* 0x000001501a047890 */ /* 0x000fc8000fffe0ff */
[----:B------:R-:W-:-:S09]  /*4520*/  UPRMT UR4, UR46, 0x654, UR4 ;  /* 0x000006542e047896 */ /* 0x000fd20008000004 */
[----:B------:R-:W-:Y:S03]  /*4530*/  SYNCS.ARRIVE.TRANS64.RED.A1T0 RZ, [UR4], RZ ;  /* 0x000000ffffff79a7 */ /* 0x000fe60008100404 */
.L_x_83:
[----:B-12---:R-:W-:Y:S01]  /*4540*/  SHF.L.U32 R3, RZ, 0x1f, RZ ;  /* 0x0000001fff037819 */ /* 0x006fe200000006ff */
[----:B------:R-:W-:Y:S01]  /*4550*/  UIADD3 UR4, UPT, UPT, UR26, 0x150, URZ ;  /* 0x000001501a047890 */ /* 0x000fe2000fffe0ff */
[----:B------:R-:W-:Y:S02]  /*4560*/  PLOP3.LUT P0, PT, PT, PT, UP1, 0x80, 0x8 ;  /* 0x000000000008781c */ /* 0x000fe40003f0f018 */
[----:B------:R-:W1:Y:S02]  /*4570*/  SYNCS.PHASECHK.TRANS64.TRYWAIT P1, [UR26+0x150], R3 ;  /* 0x00015003ff0075a7 */ /* 0x000e64000802111a */
[----:B-1----:R-:W-:Y:S09]  /*4580*/  @!P1 BRA `(.L_x_85) ;  /* 0x0000006400809947 */ /* 0x002ff20003800000 */
.L_x_184:
[----:B------:R-:W-:Y:S01]  /*4590*/  @!UP1 UPRMT UR4, UR46, 0x654, UR4 ;  /* 0x000006542e049896 */ /* 0x000fe20008000004 */
[----:B------:R-:W-:Y:S01]  /*45a0*/  UMOV UR5, 0xffff ;  /* 0x0000ffff00057882 */ /* 0x000fe20000000000 */
[----:B------:R-:W-:-:S07]  /*45b0*/  UMOV UR6, 0x1 ;  /* 0x0000000100067882 */ /* 0x000fce0000000000 */
[----:B------:R-:W-:Y:S01]  /*45c0*/  @!P0 SYNCS.ARRIVE.TRANS64.RED.A1T0 RZ, [UR4], RZ ;  /* 0x000000ffffff89a7 */ /* 0x000fe20008100404 */
[----:B------:R-:W-:Y:S01]  /*45d0*/  NOP ;  /* 0x0000000000007918 */ /* 0x000fe20000000000 */
[----:B-1----:R-:W1:Y:S01]  /*45e0*/  LDS R0, [UR8+0x14] ;  /* 0x00001408ff007984 */ /* 0x002e620008000800 */
[----:B------:R-:W-:-:S04]  /*45f0*/  ULOP3.LUT UR4, UR44, 0xffff, URZ, 0xc0, !UPT ;  /* 0x0000ffff2c047892 */ /* 0x000fc8000f8ec0ff */
[----:B------:R-:W-:-:S04]  /*4600*/  USHF.R.U32.HI UR4, URZ, 0x5, UR4 ;  /* 0x00000005ff047899 */ /* 0x000fc80008011604 */
[----:B------:R-:W-:Y:S02]  /*4610*/  USHF.L.U32 UR5, UR5, UR4, URZ ;  /* 0x0000000405057299 */ /* 0x000fe400080006ff */
[----:B------:R-:W-:-:S04]  /*4620*/  USHF.L.U32 UR4, UR6, UR4, URZ ;  /* 0x0000000406047299 */ /* 0x000fc800080006ff */
[----:B-1----:R-:W-:-:S04]  /*4630*/  LOP3.LUT R0, R0, UR5, RZ, 0xc0, !PT ;  /* 0x0000000500007c12 */ /* 0x002fc8000f8ec0ff */
[----:B------:R-:W-:-:S13]  /*4640*/  ISETP.NE.AND P0, PT, R0, UR5, PT ;  /* 0x0000000500007c0c */ /* 0x000fda000bf05270 */
[----:B------:R-:W-:Y:S05]  /*4650*/  @P0 BRA `(.L_x_86) ;  /* 0x0000000000580947 */ /* 0x000fea0003800000 */
[----:B------:R-:W1:Y:S02]  /*4660*/  LDS R0, [UR8+0x18] ;  /* 0x00001808ff007984 */ /* 0x000e640008000800 */
[----:B-1----:R-:W-:-:S04]  /*4670*/  LOP3.LUT R0, R0, UR4, RZ, 0xc0, !PT ;  /* 0x0000000400007c12 */ /* 0x002fc8000f8ec0ff */
[----:B------:R-:W-:-:S13]  /*4680*/  ISETP.NE.AND P0, PT, R0, UR4, PT ;  /* 0x0000000400007c0c */ /* 0x000fda000bf05270 */
[----:B------:R-:W-:Y:S05]  /*4690*/  @P0 BRA `(.L_x_87) ;  /* 0x00000000003c0947 */ /* 0x000fea0003800000 */
[----:B------:R-:W1:Y:S01]  /*46a0*/  S2R R2, SR_LANEID ;  /* 0x0000000000027919 */ /* 0x000e620000000000 */
[----:B------:R-:W-:Y:S01]  /*46b0*/  ULOP3.LUT UR5, URZ, UR5, URZ, 0x33, !UPT ;  /* 0x00000005ff057292 */ /* 0x000fe2000f8e33ff */
[----:B------:R-:W-:Y:S01]  /*46c0*/  LOP3.LUT R4, RZ, UR4, RZ, 0x33, !PT ;  /* 0x00000004ff047c12 */ /* 0x000fe2000f8e33ff */
[----:B------:R-:W-:Y:S02]  /*46d0*/  VOTEU.ANY UR4, UPT, PT ;  /* 0x0000000000047886 */ /* 0x000fe400038e0100 */
[----:B------:R-:W-:Y:S01]  /*46e0*/  UFLO.U32 UR4, UR4 ;  /* 0x00000004000472bd */ /* 0x000fe200080e0000 */
[----:B------:R-:W2:Y:S01]  /*46f0*/  REDUX UR6, R4 ;  /* 0x00000000040673c4 */ /* 0x000ea20000000000 */
[----:B------:R-:W-:-:S06]  /*4700*/  IMAD.U32 R0, RZ, RZ, UR5 ;  /* 0x00000005ff007e24 */ /* 0x000fcc000f8e00ff */
[----:B------:R4:W-:Y:S01]  /*4710*/  UTCATOMSWS.AND URZ, UR5 ;  /* 0x0000000500ff79e3 */ /* 0x0009e20008000000 */
[----:B------:R-:W3:Y:S01]  /*4720*/  REDUX UR7, R0 ;  /* 0x00000000000773c4 */ /* 0x000ee20000000000 */
[----:B-1----:R-:W-:Y:S01]  /*4730*/  ISETP.EQ.U32.AND P0, PT, R2, UR4, PT ;  /* 0x0000000402007c0c */ /* 0x002fe2000bf02070 */
[----:B--2---:R-:W-:Y:S01]  /*4740*/  IMAD.U32 R2, RZ, RZ, UR6 ;  /* 0x00000006ff027e24 */ /* 0x004fe2000f8e00ff */
[----:B---3--:R-:W-:-:S11]  /*4750*/  MOV R3, UR7 ;  /* 0x0000000700037c02 */ /* 0x008fd60008000f00 */
[----:B------:R4:W-:Y:S04]  /*4760*/  @P0 ATOMS.AND RZ, [UR8+0x14], R3 ;  /* 0x00001403ffff098c */ /* 0x0009e8000a800008 */
[----:B------:R4:W-:Y:S01]  /*4770*/  @P0 ATOMS.AND RZ, [UR8+0x18], R2 ;  /* 0x00001802ffff098c */ /* 0x0009e2000a800008 */
[----:B------:R-:W-:Y:S05]  /*4780*/  BRA `(.L_x_88) ;  /* 0x0000000000147947 */ /* 0x000fea0003800000 */
.L_x_87:
[----:B------:R-:W-:Y:S02]  /*4790*/  MOV R2, 0x47b0 ;  /* 0x000047b000027802 */ /* 0x000fe40000000f00 */
[----:B---3-5:R-:W-:Y:S05]  /*47a0*/  CALL.REL.NOINC `($__internal_0_$__cuda_sm10x_tcgen05_guardrail_trap_col_being_dealloced_not_returned_by_alloc) ;  /* 0x00000068005c7944 */ /* 0x028fea0003c00000 */
[----:B------:R-:W-:Y:S05]  /*47b0*/  BRA `(.L_x_88) ;  /* 0x0000000000087947 */ /* 0x000fea0003800000 */
.L_x_86:
[----:B------:R-:W-:Y:S02]  /*47c0*/  MOV R2, 0x47e0 ;  /* 0x000047e000027802 */ /* 0x000fe40000000f00 */
[----:B---3-5:R-:W-:Y:S05]  /*47d0*/  CALL.REL.NOINC `($__internal_2_$__cuda_sm10x_tcgen05_guardrail_trap_unallocated_columns_being_dealloced) ;  /* 0x0000006800687944 */ /* 0x028fea0003c00000 */
.L_x_88:
[----:B------:R-:W-:Y:S01]  /*47e0*/  NOP ;  /* 0x0000000000007918 */ /* 0x000fe20000000000 */
[----:B----4-:R-:W-:Y:S05]  /*47f0*/  EXIT ;  /* 0x000000000000794d */ /* 0x010fea0003800000 */
.L_x_59:
[----:B------:R-:W-:-:S09]  /*4800*/  UISETP.NE.OR UP0, UPT, UR22, 0x3, !UP5 ;  /* 0x000000031600788c */ /* 0x000fd2000ef05670 */
[----:B------:R-:W-:Y:S05]  /*4810*/  BRA.U UP0, `(.L_x_89) ;  /* 0x0000001100c07547 */ /* 0x000fea000b800000 */
[----:B------:R-:W2:Y:S01]  /*4820*/  LDCU UR31, c[0x0][0x370] ;  /* 0x00006e00ff1f77ac */ /* 0x000ea20008000800 */
[----:B------:R-:W3:Y:S01]  /*4830*/  LDC.64 R16, c[0x0][0x348] ;  /* 0x0000d200ff107b82 */ /* 0x000ee20000000a00 */
[----:B------:R-:W-:Y:S02]  /*4840*/  HFMA2 R13, -RZ, RZ, 0, 0 ;  /* 0x00000000ff0d7431 */ /* 0x000fe400000001ff */
[----:B------:R-:W-:Y:S01]  /*4850*/  IMAD.MOV.U32 R15, RZ, RZ, 0x1 ;  /* 0x00000001ff0f7424 */ /* 0x000fe200078e00ff */
[----:B------:R-:W2:Y:S01]  /*4860*/  LDCU.128 UR48, c[0x0][0xb10] ;  /* 0x00016200ff3077ac */ /* 0x000ea20008000c00 */
[----:B------:R-:W-:Y:S01]  /*4870*/  IMAD.MOV.U32 R14, RZ, RZ, RZ ;  /* 0x000000ffff0e7224 */ /* 0x000fe200078e00ff */
[----:B------:R-:W-:Y:S01]  /*4880*/  MOV R7, 0x1000 ;  /* 0x0000100000077802 */ /* 0x000fe20000000f00 */
[----:B------:R-:W4:Y:S01]  /*4890*/  LDCU UR30, c[0x0][0x374] ;  /* 0x00006e80ff1e77ac */ /* 0x000f220008000800 */
[----:B------:R-:W1:Y:S01]  /*48a0*/  LDC.64 R2, c[0x0][0x888] ;  /* 0x00022200ff027b82 */ /* 0x000e620000000a00 */
[----:B------:R-:W4:Y:S01]  /*48b0*/  LDCU UR15, c[0x0][0xb0c] ;  /* 0x00016180ff0f77ac */ /* 0x000f220008000800 */
[----:B------:R-:W3:Y:S06]  /*48c0*/  LDCU UR54, c[0x0][0xb20] ;  /* 0x00016400ff3677ac */ /* 0x000eec0008000800 */
[----:B------:R-:W1:Y:S01]  /*48d0*/  LDC.64 R4, c[0x0][0x890] ;  /* 0x00022400ff047b82 */ /* 0x000e620000000a00 */
[----:B------:R-:W3:Y:S01]  /*48e0*/  LDCU UR4, c[0x0][0xb30] ;  /* 0x00016600ff0477ac */ /* 0x000ee20008000800 */
[----:B------:R-:W-:Y:S01]  /*48f0*/  UMOV UR21, 0x400 ;  /* 0x0000040000157882 */ /* 0x000fe20000000000 */
[----:B--2---:R-:W-:-:S02]  /*4900*/  UIMAD.WIDE.U32 UR6, UR31, UR48, URZ ;  /* 0x000000301f0672a5 */ /* 0x004fc4000f8e00ff */
[----:B----4-:R-:W-:Y:S02]  /*4910*/  UIMAD.WIDE.U32 UR8, UR30, UR51, URZ ;  /* 0x000000331e0872a5 */ /* 0x010fe4000f8e00ff */
[----:B------:R-:W-:Y:S02]  /*4920*/  ULEA UR21, UR58, UR21, 0x18 ;  /* 0x000000153a157291 */ /* 0x000fe4000f8ec0ff */
[----:B------:R-:W-:Y:S02]  /*4930*/  UPLOP3.LUT UP2, UPT, UPT, UPT, UPT, 0x40, 0x4 ;  /* 0x000000000004789c */ /* 0x000fe40003f4e870 */
[----:B------:R-:W-:Y:S02]  /*4940*/  UIADD3 UR37, UPT, UPT, UR21, 0x98, URZ ;  /* 0x0000009815257890 */ /* 0x000fe4000fffe0ff */
[----:B------:R-:W-:Y:S02]  /*4950*/  UIADD3 UR41, UPT, UPT, UR21, 0x80, URZ ;  /* 0x0000008015297890 */ /* 0x000fe4000fffe0ff */
[----:B------:R-:W-:-:S02]  /*4960*/  UIADD3 UR33, UPT, UPT, UR21, 0x88, URZ ;  /* 0x0000008815217890 */ /* 0x000fc4000fffe0ff */
[----:B------:R-:W-:Y:S01]  /*4970*/  UIADD3 UR25, UPT, UPT, UR21, 0x90, URZ ;  /* 0x0000009015197890 */ /* 0x000fe2000fffe0ff */
[----:B------:R-:W-:Y:S01]  /*4980*/  UMOV UR6, UR7 ;  /* 0x0000000700067c82 */ /* 0x000fe20008000000 */
[----:B------:R-:W-:Y:S01]  /*4990*/  UMOV UR47, UR9 ;  /* 0x00000009002f7c82 */ /* 0x000fe20008000000 */
[----:B------:R-:W-:Y:S02]  /*49a0*/  UISETP.GE.AND UP0, UPT, UR45, 0x1, UPT ;  /* 0x000000012d00788c */ /* 0x000fe4000bf06270 */
[----:B------:R-:W-:Y:S01]  /*49b0*/  UISETP.NE.AND UP4, UPT, UR45, 0x1, UPT ;  /* 0x000000012d00788c */ /* 0x000fe2000bf85270 */
[----:B------:R-:W2:Y:S01]  /*49c0*/  LDCU.64 UR22, c[0x0][0xb28] ;  /* 0x00016500ff1677ac */ /* 0x000ea20008000a00 */
[----:B------:R-:W-:Y:S02]  /*49d0*/  UISETP.NE.AND UP6, UPT, UR15, 0x1, UPT ;  /* 0x000000010f00788c */ /* 0x000fe4000bfc5270 */
[----:B------:R-:W-:Y:S02]  /*49e0*/  UISETP.NE.AND UP5, UPT, UR50, 0x1, UPT ;  /* 0x000000013200788c */ /* 0x000fe4000bfa5270 */
[----:B------:R-:W-:-:S02]  /*49f0*/  UPRMT UR37, UR58, 0x654, UR37 ;  /* 0x000006543a257896 */ /* 0x000fc40008000025 */
[----:B------:R-:W-:Y:S02]  /*4a00*/  USHF.R.U32.HI UR52, URZ, UR49, UR6 ;  /* 0x00000031ff347299 */ /* 0x000fe40008011606 */
[----:B------:R-:W-:Y:S02]  /*4a10*/  UPRMT UR46, UR58, 0x654, UR41 ;  /* 0x000006543a2e7896 */ /* 0x000fe40008000029 */
[----:B------:R-:W-:Y:S02]  /*4a20*/  UPRMT UR39, UR58, 0x654, UR33 ;  /* 0x000006543a277896 */ /* 0x000fe40008000021 */
[----:B------:R-:W-:Y:S02]  /*4a30*/  UPRMT UR38, UR58, 0x654, UR25 ;  /* 0x000006543a267896 */ /* 0x000fe40008000019 */
[----:B---3--:R-:W-:Y:S02]  /*4a40*/  USHF.R.U32.HI UR47, URZ, UR54, UR47 ;  /* 0x00000036ff2f7299 */ /* 0x008fe4000801162f */
[----:B------:R-:W-:-:S11]  /*4a50*/  UISETP.NE.AND UP3, UPT, UR4, 0x1, UPT ;  /* 0x000000010400788c */ /* 0x000fd6000bf65270 */
.L_x_100:
[C---:B------:R-:W-:Y:S02]  /*4a60*/  LEA R12, R14.reuse, UR21, 0x3 ;  /* 0x000000150e0c7c11 */ /* 0x040fe4000f8e18ff */
[----:B------:R-:W-:Y:S02]  /*4a70*/  SHF.L.U32 R9, R13, 0x1f, RZ ;  /* 0x0000001f0d097819 */ /* 0x000fe400000006ff */
[----:B------:R-:W-:Y:S02]  /*4a80*/  LEA R10, R14, UR21, 0x4 ;  /* 0x000000150e0a7c11 */ /* 0x000fe4000f8e20ff */
[----:B---3--:R-:W3:Y:S02]  /*4a90*/  SYNCS.PHASECHK.TRANS64.TRYWAIT P0, [R12+URZ+0xd0], R9 ;  /* 0x0000d0090c0075a7 */ /* 0x008ee400080011ff */
[----:B---3--:R-:W-:Y:S05]  /*4aa0*/  @!P0 BRA `(.L_x_90) ;  /* 0x0000006000508947 */ /* 0x008fea0003800000 */
.L_x_185:
[----:B---3--:R-:W3:Y:S01]  /*4ab0*/  LDS.128 R8, [R10+0x160] ;  /* 0x000160000a087984 */ /* 0x008ee20000000c00 */
[----:B------:R-:W-:Y:S01]  /*4ac0*/  UISETP.GE.AND UP0, UPT, UR45, 0x1, UPT ;  /* 0x000000012d00788c */ /* 0x000fe2000bf06270 */
[----:B------:R-:W-:Y:S01]  /*4ad0*/  @!PT LDS RZ, [RZ] ;  /* 0x00000000fffff984 */ /* 0x000fe20000000800 */
[----:B------:R-:W-:Y:S01]  /*4ae0*/  @!PT LDS RZ, [RZ] ;  /* 0x00000000fffff984 */ /* 0x000fe20000000800 */
[----:B------:R-:W-:Y:S01]  /*4af0*/  @!PT LDS RZ, [RZ] ;  /* 0x00000000fffff984 */ /* 0x000fe20000000800 */
[----:B------:R-:W-:Y:S01]  /*4b00*/  @!PT LDS RZ, [RZ] ;  /* 0x00000000fffff984 */ /* 0x000fe20000000800 */
[----:B------:R4:W-:Y:S06]  /*4b10*/  MEMBAR.ALL.CTA ;  /* 0x0000000000007992 */ /* 0x0009ec0000008000 */
[----:B----4-:R-:W4:Y:S01]  /*4b20*/  FENCE.VIEW.ASYNC.S ;  /* 0x00000000000073c6 */ /* 0x010f220000000000 */
[----:B---3--:R-:W-:Y:S11]  /*4b30*/  LOP3.LUT P0, RZ, R10, 0x1, RZ, 0xc0, !PT ;  /* 0x000000010aff7812 */ /* 0x008ff6000780c0ff */
[----:B------:R-:W-:Y:S02]  /*4b40*/  @!UPT UIADD3 URZ, UPT, UPT, URZ, URZ, URZ ;  /* 0x000000fffffff290 */ /* 0x000fe4000fffe0ff */
[----:B----4-:R-:W-:Y:S01]  /*4b50*/  VOTEU.ANY UP1, P0 ;  /* 0x0000000000ff7886 */ /* 0x010fe20000020100 */
[----:B------:R-:W-:Y:S11]  /*4b60*/  PLOP3.LUT P0, PT, PT, PT, UP1, 0x80, 0x8 ;  /* 0x000000000008781c */ /* 0x000ff60003f0f018 */
[----:B------:R-:W-:Y:S02]  /*4b70*/  @!UPT UIADD3 URZ, UPT, UPT, URZ, URZ, URZ ;  /* 0x000000fffffff290 */ /* 0x000fe4000fffe0ff */
[----:B------:R-:W-:Y:S02]  /*4b80*/  @P0 SHF.R.U32.HI R0, RZ, 0x10, R9 ;  /* 0x00000010ff000819 */ /* 0x000fe40000011609 */
[----:B------:R-:W-:Y:S02]  /*4b90*/  @P0 MOV R6, R8 ;  /* 0x0000000800060202 */ /* 0x000fe40000000f00 */
[----:B------:R-:W-:Y:S01]  /*4ba0*/  @P0 R2UR UR4, R0 ;  /* 0x00000000000402ca */ /* 0x000fe200000e0000 */
[----:B------:R-:W-:Y:S01]  /*4bb0*/  VIADD R0, R12, 0xe0 ;  /* 0x000000e00c007836 */ /* 0x000fe20000000000 */
[----:B------:R-:W-:Y:S02]  /*4bc0*/  @P0 LOP3.LUT R8, R9, 0xffff, RZ, 0xc0, !PT ;  /* 0x0000ffff09080812 */ /* 0x000fe400078ec0ff */
[----:B------:R-:W-:Y:S02]  /*4bd0*/  @P0 R2UR UR6, R6 ;  /* 0x00000000060602ca */ /* 0x000fe400000e0000 */
[----:B------:R-:W-:Y:S02]  /*4be0*/  PRMT R0, RZ, 0x654, R0 ;  /* 0x00000654ff007816 */ /* 0x000fe40000000000 */
[----:B------:R-:W-:Y:S02]  /*4bf0*/  @P0 R2UR UR5, R8 ;  /* 0x00000000080502ca */ /* 0x000fe400000e0000 */
[----:B------:R3:W-:Y:S03]  /*4c00*/  SYNCS.ARRIVE.TRANS64.RED.A1T0 RZ, [R0+URZ], RZ ;  /* 0x000000ff00ff79a7 */ /* 0x0007e600081004ff */
[----:B------:R-:W-:Y:S04]  /*4c10*/  @UP1 UMOV UR29, UR4 ;  /* 0x00000004001d1c82 */ /* 0x000fe80008000000 */
[----:B------:R-:W-:Y:S04]  /*4c20*/  @UP1 UMOV UR14, UR6 ;  /* 0x00000006000e1c82 */ /* 0x000fe80008000000 */
[----:B------:R-:W-:Y:S01]  /*4c30*/  @UP1 UMOV UR13, UR5 ;  /* 0x00000005000d1c82 */ /* 0x000fe20008000000 */
[----:B------:R-:W-:Y:S05]  /*4c40*/  BRA.U !UP0, `(.L_x_91) ;  /* 0x0000000108a47547 */ /* 0x000fea000b800000 */
[----:B------:R-:W-:Y:S02]  /*4c50*/  UIMAD.WIDE.U32 UR16, UR13, UR51, URZ ;  /* 0x000000330d1072a5 */ /* 0x000fe4000f8e00ff */
[----:B------:R-:W-:Y:S02]  /*4c60*/  UIMAD.WIDE.U32 UR18, UR14, UR48, URZ ;  /* 0x000000300e1272a5 */ /* 0x000fe4000f8e00ff */
[----:B------:R-:W-:Y:S02]  /*4c70*/  USEL UR4, UR30, UR47, !UP5 ;  /* 0x0000002f1e047287 */ /* 0x000fe4000e800000 */
[----:B------:R-:W-:Y:S02]  /*4c80*/  USEL UR7, UR31, UR52, !UP6 ;  /* 0x000000341f077287 */ /* 0x000fe4000f000000 */
[----:B--2---:R-:W-:Y:S02]  /*4c90*/  UIMAD.WIDE.U32 UR8, UR4, UR22, URZ ;  /* 0x00000016040872a5 */ /* 0x004fe4000f8e00ff */
[----:B------:R-:W-:Y:S01]  /*4ca0*/  UIMAD.WIDE.U32 UR10, UR7, UR22, URZ ;  /* 0x00000016070a72a5 */ /* 0x000fe2000f8e00ff */
[----:B------:R-:W-:Y:S02]  /*4cb0*/  UMOV UR5, UR17 ;  /* 0x0000001100057c82 */ /* 0x000fe40008000000 */
[----:B------:R-:W-:Y:S03]  /*4cc0*/  USHF.R.U32.HI UR6, URZ, UR54, UR5 ;  /* 0x00000036ff067299 */ /* 0x000fe60008011605 */
[----:B------:R-:W-:Y:S01]  /*4cd0*/  UMOV UR5, UR19 ;  /* 0x0000001300057c82 */ /* 0x000fe20008000000 */
[----:B------:R-:W-:Y:S02]  /*4ce0*/  USEL UR6, UR13, UR6, !UP5 ;  /* 0x000000060d067287 */ /* 0x000fe4000e800000 */
[----:B------:R-:W-:Y:S03]  /*4cf0*/  USHF.R.U32.HI UR12, URZ, UR49, UR5 ;  /* 0x00000031ff0c7299 */ /* 0x000fe60008011605 */
[----:B------:R-:W-:Y:S02]  /*4d00*/  UMOV UR5, UR9 ;  /* 0x0000000900057c82 */ /* 0x000fe40008000000 */
[----:B------:R-:W-:Y:S03]  /*4d10*/  @UP4 USHF.R.U32.HI UR4, URZ, UR23, UR5 ;  /* 0x00000017ff044299 */ /* 0x000fe60008011605 */
[----:B------:R-:W-:Y:S01]  /*4d20*/  UMOV UR5, UR11 ;  /* 0x0000000b00057c82 */ /* 0x000fe20008000000 */
[----:B------:R-:W-:Y:S02]  /*4d30*/  UIMAD UR4, UR45, UR4, URZ ;  /* 0x000000042d0472a4 */ /* 0x000fe4000f8e02ff */
[----:B------:R-:W-:Y:S02]  /*4d40*/  @UP4 USHF.R.U32.HI UR7, URZ, UR23, UR5 ;  /* 0x00000017ff074299 */ /* 0x000fe40008011605 */
[----:B------:R-:W-:Y:S02]  /*4d50*/  UIMAD.WIDE.U32 UR10, UR6, UR22, URZ ;  /* 0x00000016060a72a5 */ /* 0x000fe4000f8e00ff */
[----:B------:R-:W-:Y:S02]  /*4d60*/  USEL UR5, UR14, UR12, !UP6 ;  /* 0x0000000c0e057287 */ /* 0x000fe4000f000000 */
[----:B------:R-:W-:Y:S02]  /*4d70*/  UIMAD UR8, UR45, UR7, URZ ;  /* 0x000000072d0872a4 */ /* 0x000fe4000f8e02ff */
[----:B------:R-:W-:Y:S03]  /*4d80*/  UISETP.GE.AND UP0, UPT, UR6, UR4, UPT ;  /* 0x000000040600728c */ /* 0x000fe6000bf06270 */
[----:B------:R-:W-:Y:S01]  /*4d90*/  UMOV UR4, UR11 ;  /* 0x0000000b00047c82 */ /* 0x000fe20008000000 */
[----:B------:R-:W-:Y:S02]  /*4da0*/  UISETP.GE.OR UP0, UPT, UR5, UR8, UP0 ;  /* 0x000000080500728c */ /* 0x000fe40008706670 */
[----:B------:R-:W-:Y:S02]  /*4db0*/  USHF.R.U32.HI UR4, URZ, UR23, UR4 ;  /* 0x00000017ff047299 */ /* 0x000fe40008011604 */
[----:B------:R-:W-:Y:S02]  /*4dc0*/  UIMAD.WIDE.U32 UR8, UR5, UR22, URZ ;  /* 0x00000016050872a5 */ /* 0x000fe4000f8e00ff */
[----:B------:R-:W-:Y:S04]  /*4dd0*/  USEL UR10, UR6, UR4, !UP4 ;  /* 0x00000004060a7287 */ /* 0x000fe8000e000000 */
[----:B------:R-:W-:Y:S01]  /*4de0*/  UIADD3 UR11, UPT, UPT, -UR10, URZ, URZ ;  /* 0x000000ff0a0b7290 */ /* 0x000fe2000fffe1ff */
[----:B------:R-:W-:Y:S02]  /*4df0*/  @!UP0 UMOV UR4, UR9 ;  /* 0x0000000900048c82 */ /* 0x000fe40008000000 */
[----:B------:R-:W-:Y:S02]  /*4e00*/  @!UP0 USHF.R.U32.HI UR4, URZ, UR23, UR4 ;  /* 0x00000017ff048299 */ /* 0x000fe40008011604 */
[----:B------:R-:W-:Y:S02]  /*4e10*/  UIMAD UR8, UR45, UR11, UR6 ;  /* 0x0000000b2d0872a4 */ /* 0x000fe4000f8e0206 */
[----:B------:R-:W-:Y:S04]  /*4e20*/  @!UP0 USEL UR4, UR5, UR4, !UP4 ;  /* 0x0000000405048287 */ /* 0x000fe8000e000000 */
[----:B------:R-:W-:Y:S02]  /*4e30*/  @!UP0 UIMAD UR7, UR7, UR8, UR4 ;  /* 0x00000008070782a4 */ /* 0x000fe4000f8e0204 */
[----:B------:R-:W-:Y:S02]  /*4e40*/  @!UP0 UIADD3 UR9, UPT, UPT, UR10, -UR4, URZ ;  /* 0x800000040a098290 */ /* 0x000fe4000fffe0ff */
[----:B------:R-:W-:Y:S02]  /*4e50*/  UIADD3 UR8, UPT, UPT, -UR6, URZ, URZ ;  /* 0x000000ff06087290 */ /* 0x000fe4000fffe1ff */
[----:B------:R-:W-:Y:S02]  /*4e60*/  UIADD3 UR4, UPT, UPT, -UR5, URZ, URZ ;  /* 0x000000ff05047290 */ /* 0x000fe4000fffe1ff */
[----:B------:R-:W-:Y:S03]  /*4e70*/  @!UP0 UIMAD UR6, UR9, UR45, UR5 ;  /* 0x0000002d090682a4 */ /* 0x000fe6000f8e0205 */
[----:B------:R-:W-:Y:S01]  /*4e80*/  @!UP0 UMOV UR5, UR7 ;  /* 0x0000000700058c82 */ /* 0x000fe20008000000 */
[----:B------:R-:W-:Y:S02]  /*4e90*/  UIMAD UR7, UR15, UR4, UR14 ;  /* 0x000000040f0772a4 */ /* 0x000fe4000f8e020e */
[----:B------:R-:W-:Y:S02]  /*4ea0*/  UIMAD UR4, UR50, UR8, UR13 ;  /* 0x00000008320472a4 */ /* 0x000fe4000f8e020d */
[----:B------:R-:W-:Y:S02]  /*4eb0*/  UIMAD UR14, UR5, UR15, UR7 ;  /* 0x0000000f050e72a4 */ /* 0x000fe4000f8e0207 */
[----:B------:R-:W-:Y:S11]  /*4ec0*/  UIMAD UR13, UR6, UR50, UR4 ;  /* 0x00000032060d72a4 */ /* 0x000ff6000f8e0204 */
[----:B------:R-:W-:Y:S01]  /*4ed0*/  @!UPT UIADD3 URZ, UPT, UPT, URZ, URZ, URZ ;  /* 0x000000fffffff290 */ /* 0x000fe2000fffe0ff */
.L_x_91:
[----:B------:R-:W4:Y:S01]  /*4ee0*/  @!UP3 LDCU.128 UR8, c[0x0][0xb10] ;  /* 0x00016200ff08b7ac */ /* 0x000f220008000c00 */
[C---:B-1----:R-:W-:Y:S02]  /*4ef0*/  ISETP.NE.U32.AND P1, PT, R4.reuse, RZ, PT ;  /* 0x000000ff0400720c */ /* 0x042fe40003f25070 */
[----:B------:R-:W-:Y:S02]  /*4f00*/  ISETP.NE.U32.AND P0, PT, R4, RZ, PT ;  /* 0x000000ff0400720c */ /* 0x000fe40003f05070 */
[C---:B------:R-:W-:Y:S02]  /*4f10*/  ISETP.NE.AND.EX P1, PT, R5.reuse, RZ, PT, P1 ;  /* 0x000000ff0500720c */ /* 0x040fe40003f25310 */
[----:B------:R-:W-:Y:S01]  /*4f20*/  ISETP.NE.AND.EX P0, PT, R5, RZ, PT, P0 ;  /* 0x000000ff0500720c */ /* 0x000fe20003f05300 */
[----:B------:R-:W1:Y:S01]  /*4f30*/  @!UP3 LDCU UR5, c[0x0][0xb0c] ;  /* 0x00016180ff05b7ac */ /* 0x000e620008000800 */
[----:B------:R-:W-:Y:S01]  /*4f40*/  SHF.L.U32 R9, R15, 0x1f, RZ ;  /* 0x0000001f0f097819 */ /* 0x000fe200000006ff */
[----:B------:R-:W-:Y:S02]  /*4f50*/  USHF.L.U32 UR42, UR26, 0x8, URZ ;  /* 0x000000081a2a7899 */ /* 0x000fe400080006ff */
[----:B------:R-:W-:Y:S02]  /*4f60*/  USHF.L.U32 UR43, UR20, 0x6, URZ ;  /* 0x00000006142b7899 */ /* 0x000fe400080006ff */
[----:B----4-:R-:W-:Y:S07]  /*4f70*/  UIMAD.WIDE.U32 UR6, UR14, UR8, URZ ;  /* 0x000000080e0672a5 */ /* 0x010fee000f8e00ff */
[----:B------:R-:W-:Y:S01]  /*4f80*/  @!UP3 UMOV UR4, UR7 ;  /* 0x000000070004bc82 */ /* 0x000fe20008000000 */
[----:B-1----:R-:W-:Y:S02]  /*4f90*/  @!UP3 UISETP.NE.AND UP0, UPT, UR5, 0x1, UPT ;  /* 0x000000010500b88c */ /* 0x002fe4000bf05270 */
[----:B------:R-:W-:Y:S02]  /*4fa0*/  @!UP3 USHF.R.U32.HI UR4, URZ, UR9, UR4 ;  /* 0x00000009ff04b299 */ /* 0x000fe40008011604 */
[----:B------:R-:W-:Y:S02]  /*4fb0*/  UIMAD.WIDE.U32 UR6, UR13, UR11, URZ ;  /* 0x0000000b0d0672a5 */ /* 0x000fe4000f8e00ff */
[----:B------:R-:W-:Y:S02]  /*4fc0*/  @!UP3 USEL UR8, UR14, UR4, !UP0 ;  /* 0x000000040e08b287 */ /* 0x000fe4000c000000 */
[----:B------:R-:W-:Y:S03]  /*4fd0*/  @!UP3 UISETP.NE.AND UP0, UPT, UR10, 0x1, UPT ;  /* 0x000000010a00b88c */ /* 0x000fe6000bf05270 */
[----:B------:R-:W-:Y:S02]  /*4fe0*/  @!UP3 UMOV UR6, UR7 ;  /* 0x000000070006bc82 */ /* 0x000fe40008000000 */
[----:B------:R-:W1:Y:S02]  /*4ff0*/  @!UP3 LDCU UR4, c[0x0][0xb20] ;  /* 0x00016400ff04b7ac */ /* 0x000e640008000800 */
[----:B-1----:R-:W-:Y:S04]  /*5000*/  @!UP3 USHF.R.U32.HI UR6, URZ, UR4, UR6 ;  /* 0x00000004ff06b299 */ /* 0x002fe80008011606 */
[----:B------:R-:W-:Y:S04]  /*5010*/  @!UP3 USEL UR6, UR13, UR6, !UP0 ;  /* 0x000000060d06b287 */ /* 0x000fe8000c000000 */
[----:B------:R-:W-:Y:S02]  /*5020*/  @!UP3 UIADD3 UR4, UPT, UPT, -UR8, UR6, URZ ;  /* 0x000000060804b290 */ /* 0x000fe4000fffe1ff */
[----:B------:R-:W-:Y:S02]  /*5030*/  @!UP3 UIADD3 UR6, UPT, UPT, UR8, -UR6, URZ ;  /* 0x800000060806b290 */ /* 0x000fe4000fffe0ff */
[----:B------:R-:W-:Y:S02]  /*5040*/  @!UP3 UIMAD UR14, UR4, UR5, UR14 ;  /* 0x00000005040eb2a4 */ /* 0x000fe4000f8e020e */
[----:B------:R-:W-:Y:S01]  /*5050*/  @!UP3 UIMAD UR13, UR6, UR10, UR13 ;  /* 0x0000000a060db2a4 */ /* 0x000fe2000f8e020d */
[----:B------:R-:W-:Y:S11]  /*5060*/  BRA.U UP2, `(.L_x_92) ;  /* 0x0000000102107547 */ /* 0x000ff6000b800000 */
[----:B---3--:R-:W-:Y:S04]  /*5070*/  MOV R0, UR53 ;  /* 0x0000003500007c02 */ /* 0x008fe80008000f00 */
[----:B------:R-:W-:Y:S04]  /*5080*/  SHF.L.U32 R11, R0, 0x1f, RZ ;  /* 0x0000001f000b7819 */ /* 0x000fe800000006ff */
[----:B------:R-:W1:Y:S02]  /*5090*/  SYNCS.PHASECHK.TRANS64.TRYWAIT P2, [UR21+0xc8], R11 ;  /* 0x0000c80bff0075a7 */ /* 0x000e640008041115 */
[----:B-1----:R-:W-:Y:S05]  /*50a0*/  @!P2 BRA `(.L_x_93) ;  /* 0x0000005800e4a947 */ /* 0x002fea0003800000 */
.L_x_92:
[----:B------:R-:W-:Y:S05]  /*50b0*/  @!P1 BRA `(.L_x_94) ;  /* 0x0000000000309947 */ /* 0x000fea0003800000 */
[----:B------:R-:W-:Y:S01]  /*50c0*/  ISETP.NE.U32.AND P1, PT, R2, RZ, PT ;  /* 0x000000ff0200720c */ /* 0x000fe20003f25070 */
[----:B------:R-:W4:Y:S01]  /*50d0*/  LDCU.64 UR4, c[0x0][0x358] ;  /* 0x00006b00ff0477ac */ /* 0x000f220008000a00 */
[----:B------:R-:W-:Y:S02]  /*50e0*/  IMAD.MOV.U32 R90, RZ, RZ, 0x1 ;  /* 0x00000001ff5a7424 */ /* 0x000fe400078e00ff */
[----:B------:R-:W-:Y:S11]  /*50f0*/  ISETP.NE.AND.EX P1, PT, R3, RZ, PT, P1 ;  /* 0x000000ff0300720c */ /* 0x000ff60003f25310 */
[----:B------:R-:W-:Y:S02]  /*5100*/  @!UPT UIADD3 URZ, UPT, UPT, URZ, URZ, URZ ;  /* 0x000000fffffff290 */ /* 0x000fe4000fffe0ff */
[----:B-1----:R-:W1:Y:S01]  /*5110*/  @P1 LDC.64 R10, c[0x0][0x888] ;  /* 0x00022200ff0a1b82 */ /* 0x002e620000000a00 */
[----:B---3--:R-:W-:Y:S04]  /*5120*/  @P1 IMAD R0, R4, UR36, RZ ;  /* 0x0000002404001c24 */ /* 0x008fe8000f8e02ff */
[----:B-1----:R-:W-:Y:S04]  /*5130*/  @P1 IMAD.WIDE R10, R0, 0x4, R10 ;  /* 0x00000004000a1825 */ /* 0x002fe800078e020a */
[----:B------:R-:W-:Y:S01]  /*5140*/  HFMA2 R0, -RZ, RZ, 0, 5.9604644775390625e-08 ;  /* 0x00000001ff007431 */ /* 0x000fe200000001ff */
[----:B----45:R4:W5:Y:S04]  /*5150*/  @P1 LDG.E R41, desc[UR4][R10.64] ;  /* 0x000000040a291981 */ /* 0x030968000c1e1900 */
[----:B------:R-:W-:Y:S01]  /*5160*/  @!P1 PRMT R90, R0, 0x7610, R90 ;  /* 0x00007610005a9816 */ /* 0x000fe2000000005a */
[----:B----4-:R-:W1:Y:S06]  /*5170*/  @!P1 LDC R41, c[0x0][0x880] ;  /* 0x00022000ff299b82 */ /* 0x010e6c0000000800 */
.L_x_94:
[----:B-1---5:R-:W-:Y:S01]  /*5180*/  @!P0 FSETP.EQ.AND P1, PT, R41, RZ, PT ;  /* 0x000000ff2900820b */ /* 0x022fe20003f22000 */
[----:B------:R-:W-:Y:S01]  /*5190*/  @!UPT UIADD3 URZ, UPT, UPT, URZ, URZ, URZ ;  /* 0x000000fffffff290 */ /* 0x000fe2000fffe0ff */
[----:B------:R-:W-:Y:S11]  /*51a0*/  @!P0 BRA `(.L_x_95) ;  /* 0x0000000000188947 */ /* 0x000ff60003800000 */
[----:B------:R-:W-:Y:S02]  /*51b0*/  LOP3.LUT P0, RZ, R90, 0xff, RZ, 0xc0, !PT ;  /* 0x000000ff5aff7812 */ /* 0x000fe4000780c0ff */
[----:B------:R-:W-:Y:S04]  /*51c0*/  ISETP.NE.U32.AND P1, PT, R2, RZ, PT ;  /* 0x000000ff0200720c */ /* 0x000fe80003f25070 */
[----:B------:R-:W-:Y:S04]  /*51d0*/  ISETP.NE.AND.EX P1, PT, R3, RZ, PT, P1 ;  /* 0x000000ff0300720c */ /* 0x000fe80003f25310 */
[----:B------:R-:W-:Y:S03]  /*51e0*/  PLOP3.LUT P1, PT, P1, PT, PT, 0x8, 0x80 ;  /* 0x000000000080781c */ /* 0x000fe60000f2e170 */
[----:B------:R-:W-:Y:S11]  /*51f0*/  @P0 FSETP.EQ.AND P1, PT, R41, RZ, PT ;  /* 0x000000ff2900020b */ /* 0x000ff60003f22000 */
[----:B------:R-:W-:Y:S02]  /*5200*/  @!UPT UIADD3 URZ, UPT, UPT, URZ, URZ, URZ ;  /* 0x000000fffffff290 */ /* 0x000fe4000fffe0ff */
.L_x_95:
[----:B------:R-:W1:Y:S01]  /*5210*/  SYNCS.PHASECHK.TRANS64.TRYWAIT P2, [UR21+0xa0], R9 ;  /* 0x0000a009ff0075a7 */ /* 0x000e620008041115 */
[----:B------:R-:W-:Y:S04]  /*5220*/  ELECT P0, URZ, PT ;  /* 0x0000000000ff782f */ /* 0x000fe80003800000 */
[----:B------:R-:W-:Y:S11]  /*5230*/  PLOP3.LUT P1, PT, P1, P0, PT, 0xf2, 0x2f ;  /* 0x00000000002f781c */ /* 0x000ff60000f21e72 */
[----:B------:R-:W-:Y:S02]  /*5240*/  @!UPT UIADD3 URZ, UPT, UPT, URZ, URZ, URZ ;  /* 0x000000fffffff290 */ /* 0x000fe4000fffe0ff */
[----:B------:R-:W-:Y:S05]  /*5250*/  @!P1 IADD3 R8, P0, PT, R16, 0x580, RZ ;  /* 0x0000058010089810 */ /* 0x000fea0007f1e0ff */
[----:B------:R-:W-:Y:S01]  /*5260*/  @!P1 IMAD.X R6, RZ, RZ, R17, P0 ;  /* 0x000000ffff069224 */ /* 0x000fe200000e0611 */
[----:B-1----:R-:W-:Y:S07]  /*5270*/  @!P2 BRA `(.L_x_96) ;  /* 0x000000580088a947 */ /* 0x002fee0003800000 */
.L_x_188:
[----:B------:R-:W-:Y:S01]  /*5280*/  @!P1 R2UR UR5, R8 ;  /* 0x00000000080592ca */ /* 0x000fe200000e0000 */
[----:B------:R-:W-:Y:S01]  /*5290*/  VOTEU.ALL UP0, P1 ;  /* 0x0000000000ff7886 */ /* 0x000fe20000800000 */
[----:B------:R-:W-:Y:S01]  /*52a0*/  @!P1 R2UR UR4, R6 ;  /* 0x00000000060492ca */ /* 0x000fe200000e0000 */
[----:B------:R-:W-:Y:S01]  /*52b0*/  UMOV UR6, 0x0 ;  /* 0x0000000000067882 */ /* 0x000fe20000000000 */
[----:B------:R-:W-:Y:S01]  /*52c0*/  UMOV UR7, 0x10000000 ;  /* 0x1000000000077882 */ /* 0x000fe20000000000 */
[----:B------:R-:W-:Y:S01]  /*52d0*/  UMOV UR44, UR36 ;  /* 0x00000024002c7c82 */ /* 0x000fe20008000000 */
[----:B------:R-:W-:Y:S01]  /*52e0*/  @!UP0 UIADD3 UR40, UPT, UPT, UR21, 0x200, URZ ;  /* 0x0000020015288890 */ /* 0x000fe2000fffe0ff */
[----:B-1-3--:R-:W-:Y:S01]  /*52f0*/  @!P1 IMAD.MOV.U32 R0, RZ, RZ, 0x1000 ;  /* 0x00001000ff009424 */ /* 0x00afe200078e00ff */
[----:B------:R-:W-:Y:S01]  /*5300*/  @!UP0 UIADD3 UR10, UPT, UPT, UR42, 0x80, URZ ;  /* 0x000000802a0a8890 */ /* 0x000fe2000fffe0ff */
[----:B------:R-:W-:Y:S01]  /*5310*/  @!P1 IADD3 R8, P0, PT, R16, 0x580, RZ ;  /* 0x0000058010089810 */ /* 0x000fe20007f1e0ff */
[----:B------:R-:W-:Y:S01]  /*5320*/  @!UP0 UIADD3 UR8, UPT, UPT, UR21, 0xa00, URZ ;  /* 0x00000a0015088890 */ /* 0x000fe2000fffe0ff */
[----:B------:R-:W-:Y:S02]  /*5330*/  VOTEU.ALL UP0, P1 ;  /* 0x0000000000ff7886 */ /* 0x000fe40000800000 */
[----:B------:R-:W-:Y:S01]  /*5340*/  IMAD.U32 R10, RZ, RZ, UR5 ;  /* 0x00000005ff0a7e24 */ /* 0x000fe2000f8e00ff */
[----:B------:R-:W-:Y:S01]  /*5350*/  UMOV UR9, UR41 ;  /* 0x0000002900097c82 */ /* 0x000fe20008000000 */
[----:B------:R-:W-:Y:S01]  /*5360*/  IMAD.U32 R11, RZ, RZ, UR4 ;  /* 0x00000004ff0b7e24 */ /* 0x000fe2000f8e00ff */
[----:B------:R-:W-:Y:S01]  /*5370*/  UMOV UR11, UR43 ;  /* 0x0000002b000b7c82 */ /* 0x000fe20008000000 */
[----:B------:R-:W-:Y:S01]  /*5380*/  UMOV UR12, UR36 ;  /* 0x00000024000c7c82 */ /* 0x000fe20008000000 */
[----:B------:R-:W-:Y:S01]  /*5390*/  @!P1 R2UR UR4, R10 ;  /* 0x000000000a0492ca */ /* 0x000fe200000e0000 */
[----:B------:R-:W-:Y:S01]  /*53a0*/  @!P1 IMAD.X R6, RZ, RZ, R17, P0 ;  /* 0x000000ffff069224 */ /* 0x000fe200000e0611 */
[----:B------:R-:W-:Y:S11]  /*53b0*/  @!P1 R2UR UR5, R11 ;  /* 0x000000000b0592ca */ /* 0x000ff600000e0000 */
[----:B------:R-:W-:Y:S02]  /*53c0*/  @!UPT UIADD3 URZ, UPT, UPT, URZ, URZ, URZ ;  /* 0x000000fffffff290 */ /* 0x000fe4000fffe0ff */
[----:B------:R1:W-:Y:S01]  /*53d0*/  @!UP0 UTMALDG.3D [UR40], [UR4], desc[UR6] ;  /* 0x00000628040085b4 */ /* 0x0003e20008011000 */
[----:B------:R-:W-:Y:S05]  /*53e0*/  VOTEU.ALL UP0, P1 ;  /* 0x0000000000ff7886 */ /* 0x000fea0000800000 */
[----:B------:R1:W-:Y:S01]  /*53f0*/  @!UP0 UTMALDG.3D [UR8], [UR4], desc[UR6] ;  /* 0x00000608040085b4 */ /* 0x0003e20008011000 */
[----:B------:R1:W-:Y:S01]  /*5400*/  @!P1 SYNCS.ARRIVE.TRANS64.RED.A0TR RZ, [UR21+0x80], R0 ;  /* 0x00008000ffff99a7 */ /* 0x0003e20008300415 */
[----:B------:R-:W-:Y:S01]  /*5410*/  SYNCS.ARRIVE.TRANS64.RED.A1T0 RZ, [UR46], RZ ;  /* 0x000000ffffff79a7 */ /* 0x000fe2000810042e */
[----:B------:R-:W3:Y:S02]  /*5420*/  SYNCS.PHASECHK.TRANS64.TRYWAIT P2, [UR21+0xa8], R9 ;  /* 0x0000a809ff0075a7 */ /* 0x000ee40008041115 */
[----:B-1-3--:R-:W-:Y:S05]  /*5430*/  @!P2 BRA `(.L_x_97) ;  /* 0x000000580030a947 */ /* 0x00afea0003800000 */
.L_x_190:
[----:B------:R-:W-:Y:S01]  /*5440*/  @!P1 R2UR UR5, R8 ;  /* 0x00000000080592ca */ /* 0x000fe200000e0000 */
[----:B------:R-:W-:Y:S01]  /*5450*/  VOTEU.ALL UP0, P1 ;  /* 0x0000000000ff7886 */ /* 0x000fe20000800000 */
[----:B------:R-:W-:Y:S01]  /*5460*/  @!P1 R2UR UR4, R6 ;  /* 0x00000000060492ca */ /* 0x000fe200000e0000 */
[----:B------:R-:W-:Y:S01]  /*5470*/  UMOV UR6, 0x0 ;  /* 0x0000000000067882 */ /* 0x000fe20000000000 */
[----:B------:R-:W-:Y:S01]  /*5480*/  UMOV UR7, 0x10000000 ;  /* 0x1000000000077882 */ /* 0x000fe20000000000 */
[----:B------:R-:W-:Y:S01]  /*5490*/  UMOV UR35, UR43 ;  /* 0x0000002b00237c82 */ /* 0x000fe20008000000 */
[----:B------:R-:W-:Y:S01]  /*54a0*/  @!UP0 UIADD3 UR34, UPT, UPT, UR42, 0x20, URZ ;  /* 0x000000202a228890 */ /* 0x000fe2000fffe0ff */
[----:B-1----:R-:W-:Y:S01]  /*54b0*/  @!P1 IMAD.MOV.U32 R0, RZ, RZ, 0x1000 ;  /* 0x00001000ff009424 */ /* 0x002fe200078e00ff */
[----:B------:R-:W-:Y:S01]  /*54c0*/  @!UP0 UIADD3 UR32, UPT, UPT, UR21, 0x1200, URZ ;  /* 0x0000120015208890 */ /* 0x000fe2000fffe0ff */
[----:B------:R-:W-:Y:S01]  /*54d0*/  @!P1 IADD3 R8, P0, PT, R16, 0x580, RZ ;  /* 0x0000058010089810 */ /* 0x000fe20007f1e0ff */
[----:B------:R-:W-:Y:S02]  /*54e0*/  @!UP0 UIADD3 UR10, UPT, UPT, UR42, 0xa0, URZ ;  /* 0x000000a02a0a8890 */ /* 0x000fe4000fffe0ff */
[----:B------:R-:W-:Y:S01]  /*54f0*/  @!UP0 UIADD3 UR8, UPT, UPT, UR21, 0x1a00, URZ ;  /* 0x00001a0015088890 */ /* 0x000fe2000fffe0ff */
[----:B------:R-:W-:Y:S01]  /*5500*/  IMAD.U32 R10, RZ, RZ, UR5 ;  /* 0x00000005ff0a7e24 */ /* 0x000fe2000f8e00ff */
[----:B------:R-:W-:Y:S01]  /*5510*/  VOTEU.ALL UP0, P1 ;  /* 0x0000000000ff7886 */ /* 0x000fe20000800000 */
[----:B------:R-:W-:Y:S01]  /*5520*/  IMAD.U32 R11, RZ, RZ, UR4 ;  /* 0x00000004ff0b7e24 */ /* 0x000fe2000f8e00ff */
[----:B------:R-:W-:Y:S01]  /*5530*/  UMOV UR9, UR33 ;  /* 0x0000002100097c82 */ /* 0x000fe20008000000 */
[----:B------:R-:W-:Y:S01]  /*5540*/  UMOV UR11, UR43 ;  /* 0x0000002b000b7c82 */ /* 0x000fe20008000000 */
[----:B------:R-:W-:Y:S01]  /*5550*/  @!P1 R2UR UR4, R10 ;  /* 0x000000000a0492ca */ /* 0x000fe200000e0000 */
[----:B------:R-:W-:Y:S01]  /*5560*/  UMOV UR12, UR36 ;  /* 0x00000024000c7c82 */ /* 0x000fe20008000000 */
[----:B------:R-:W-:Y:S01]  /*5570*/  @!P1 R2UR UR5, R11 ;  /* 0x000000000b0592ca */ /* 0x000fe200000e0000 */
[----:B------:R-:W-:Y:S11]  /*5580*/  @!P1 IMAD.X R6, RZ, RZ, R17, P0 ;  /* 0x000000ffff069224 */ /* 0x000ff600000e0611 */
[----:B------:R-:W-:Y:S01]  /*5590*/  @!UPT UIADD3 URZ, UPT, UPT, URZ, URZ, URZ ;  /* 0x000000fffffff290 */ /* 0x000fe2000fffe0ff */
[----:B------:R1:W-:Y:S01]  /*55a0*/  @!UP0 UTMALDG.3D [UR32], [UR4], desc[UR6] ;  /* 0x00000620040085b4 */ /* 0x0003e20008011000 */
[----:B------:R-:W-:Y:S05]  /*55b0*/  VOTEU.ALL UP0, P1 ;  /* 0x0000000000ff7886 */ /* 0x000fea0000800000 */
[----:B------:R1:W-:Y:S01]  /*55c0*/  @!UP0 UTMALDG.3D [UR8], [UR4], desc[UR6] ;  /* 0x00000608040085b4 */ /* 0x0003e20008011000 */
[----:B------:R1:W-:Y:S01]  /*55d0*/  @!P1 SYNCS.ARRIVE.TRANS64.RED.A0TR RZ, [UR21+0x88], R0 ;  /* 0x00008800ffff99a7 */ /* 0x0003e20008300415 */
[----:B------:R-:W-:Y:S01]  /*55e0*/  SYNCS.ARRIVE.TRANS64.RED.A1T0 RZ, [UR39], RZ ;  /* 0x000000ffffff79a7 */ /* 0x000fe20008100427 */
[----:B------:R-:W3:Y:S02]  /*55f0*/  SYNCS.PHASECHK.TRANS64.TRYWAIT P2, [UR21+0xb0], R9 ;  /* 0x0000b009ff0075a7 */ /* 0x000ee40008041115 */
[----:B-1-3--:R-:W-:Y:S05]  /*5600*/  @!P2 BRA `(.L_x_98) ;  /* 0x0000005400d4a947 */ /* 0x00afea0003800000 */
.L_x_192:
        /* <DEDUP_REMOVED lines=9> */
[----:B------:R-:W-:Y:S01]  /*56a0*/  VIADD R14, R14, 0x1 ;  /* 0x000000010e0e7836 */ /* 0x000fe20000000000 */
        /* <DEDUP_REMOVED lines=10> */
[----:B------:R-:W-:Y:S11]  /*5750*/  UMOV UR12, UR36 ;  /* 0x00000024000c7c82 */ /* 0x000ff60008000000 */
        /* <DEDUP_REMOVED lines=8> */
.L_x_194:
[----:B------:R-:W-:Y:S01]  /*57e0*/  UIADD3 UR26, UPT, UPT, UR13, UR62, URZ ;  /* 0x0000003e0d1a7290 */ /* 0x000fe2000fffe0ff */
[----:B------:R-:W-:Y:S01]  /*57f0*/  @!P1 IADD3 R6, P0, PT, R16, 0x580, RZ ;  /* 0x0000058010069810 */ /* 0x000fe20007f1e0ff */
[----:B------:R-:W-:Y:S01]  /*5800*/  UPLOP3.LUT UP2, UPT, UPT, UPT, UPT, 0x80, 0x8 ;  /* 0x000000000008789c */ /* 0x000fe20003f4f070 */
[----:B------:R-:W-:Y:S01]  /*5810*/  LOP3.LUT R15, R15, 0x1, RZ, 0x3c, !PT ;  /* 0x000000010f0f7812 */ /* 0x000fe200078e3cff */
[----:B------:R-:W-:Y:S01]  /*5820*/  VOTEU.ALL UP0, P1 ;  /* 0x0000000000ff7886 */ /* 0x000fe20000800000 */
[----:B------:R-:W-:Y:S01]  /*5830*/  @!P1 R2UR UR5, R6 ;  /* 0x00000000060592ca */ /* 0x000fe200000e0000 */
[----:B-1----:R-:W-:Y:S01]  /*5840*/  @!P1 IMAD.X R0, RZ, RZ, R17, P0 ;  /* 0x000000ffff009224 */ /* 0x002fe200000e0611 */
[----:B------:R-:W-:Y:S01]  /*5850*/  UMOV UR6, 0x0 ;  /* 0x0000000000067882 */ /* 0x000fe20000000000 */
[----:B------:R-:W-:Y:S01]  /*5860*/  UMOV UR7, 0x10000000 ;  /* 0x1000000000077882 */ /* 0x000fe20000000000 */
[----:B------:R-:W-:Y:S01]  /*5870*/  @!UP0 UIADD3 UR18, UPT, UPT, UR42, 0x60, URZ ;  /* 0x000000602a128890 */ /* 0x000fe2000fffe0ff */
[----:B------:R-:W-:Y:S01]  /*5880*/  ISETP.NE.AND P0, PT, R14, 0x2, PT ;  /* 0x000000020e00780c */ /* 0x000fe20003f05270 */
[----:B------:R-:W-:Y:S01]  /*5890*/  @!UP0 UIADD3 UR16, UPT, UPT, UR21, 0x3200, URZ ;  /* 0x0000320015108890 */ /* 0x000fe2000fffe0ff */
[----:B------:R-:W-:Y:S01]  /*58a0*/  @!P1 R2UR UR4, R0 ;  /* 0x00000000000492ca */ /* 0x000fe200000e0000 */
[----:B------:R-:W-:Y:S01]  /*58b0*/  @!UP0 UIADD3 UR17, UPT, UPT, UR21, 0x98, URZ ;  /* 0x0000009815118890 */ /* 0x000fe2000fffe0ff */
[----:B------:R-:W-:Y:S01]  /*58c0*/  SEL R0, RZ, 0x1, P0 ;  /* 0x00000001ff007807 */ /* 0x000fe20000000000 */
[----:B------:R-:W-:Y:S01]  /*58d0*/  @!UP0 UIADD3 UR10, UPT, UPT, UR42, 0xe0, URZ ;  /* 0x000000e02a0a8890 */ /* 0x000fe2000fffe0ff */
[----:B------:R-:W-:Y:S01]  /*58e0*/  SEL R14, R14, RZ, P0 ;  /* 0x000000ff0e0e7207 */ /* 0x000fe20000000000 */
[----:B------:R-:W-:Y:S01]  /*58f0*/  @!UP0 UIADD3 UR8, UPT, UPT, UR21, 0x3a00, URZ ;  /* 0x00003a0015088890 */ /* 0x000fe2000fffe0ff */
[----:B------:R-:W-:Y:S01]  /*5900*/  IMAD.U32 R8, RZ, RZ, UR5 ;  /* 0x00000005ff087e24 */ /* 0x000fe2000f8e00ff */
[----:B------:R-:W-:Y:S01]  /*5910*/  VOTEU.ALL UP0, P1 ;  /* 0x0000000000ff7886 */ /* 0x000fe20000800000 */
[----:B------:R-:W-:Y:S01]  /*5920*/  UMOV UR19, UR43 ;  /* 0x0000002b00137c82 */ /* 0x000fe20008000000 */
[----:B------:R-:W-:Y:S01]  /*5930*/  UMOV UR20, UR36 ;  /* 0x0000002400147c82 */ /* 0x000fe20008000000 */
[----:B------:R-:W-:Y:S01]  /*5940*/  UMOV UR11, UR43 ;  /* 0x0000002b000b7c82 */ /* 0x000fe20008000000 */
[----:B------:R-:W-:Y:S01]  /*5950*/  UMOV UR12, UR36 ;  /* 0x00000024000c7c82 */ /* 0x000fe20008000000 */
[----:B------:R-:W-:Y:S01]  /*5960*/  UMOV UR9, UR17 ;  /* 0x0000001100097c82 */ /* 0x000fe20008000000 */
[----:B------:R-:W-:Y:S01]  /*5970*/  IMAD.U32 R9, RZ, RZ, UR4 ;  /* 0x00000004ff097e24 */ /* 0x000fe2000f8e00ff */
[----:B------:R-:W-:Y:S01]  /*5980*/  @!P1 R2UR UR4, R8 ;  /* 0x00000000080492ca */ /* 0x000fe200000e0000 */
[----:B------:R-:W-:Y:S01]  /*5990*/  UMOV UR36, UR29 ;  /* 0x0000001d00247c82 */ /* 0x000fe20008000000 */
[----:B------:R-:W-:Y:S02]  /*59a0*/  LOP3.LUT R13, R13, R0, RZ, 0x3c, !PT ;  /* 0x000000000d0d7212 */ /* 0x000fe400078e3cff */
[----:B------:R-:W-:Y:S11]  /*59b0*/  @!P1 R2UR UR5, R9 ;  /* 0x00000000090592ca */ /* 0x000ff600000e0000 */
[----:B------:R-:W-:Y:S02]  /*59c0*/  @!UPT UIADD3 URZ, UPT, UPT, URZ, URZ, URZ ;  /* 0x000000fffffff290 */ /* 0x000fe4000fffe0ff */
[----:B------:R1:W-:Y:S01]  /*59d0*/  @!UP0 UTMALDG.3D [UR16], [UR4], desc[UR6] ;  /* 0x00000610040085b4 */ /* 0x0003e20008011000 */
[----:B------:R-:W-:Y:S05]  /*59e0*/  VOTEU.ALL UP0, P1 ;  /* 0x0000000000ff7886 */ /* 0x000fea0000800000 */
[----:B------:R3:W-:Y:S01]  /*59f0*/  @!UP0 UTMALDG.3D [UR8], [UR4], desc[UR6] ;  /* 0x00000608040085b4 */ /* 0x0007e20008011000 */
[----:B------:R3:W-:Y:S01]  /*5a00*/  @!P1 SYNCS.ARRIVE.TRANS64.RED.A0TR RZ, [UR21+0x98], R7 ;  /* 0x00009807ffff99a7 */ /* 0x0007e20008300415 */
[----:B------:R-:W-:Y:S01]  /*5a10*/  SYNCS.ARRIVE.TRANS64.RED.A1T0 RZ, [UR37], RZ ;  /* 0x000000ffffff79a7 */ /* 0x000fe20008100425 */
[----:B-1----:R-:W-:Y:S01]  /*5a20*/  UIADD3 UR20, UPT, UPT, UR14, UR59, URZ ;  /* 0x0000003b0e147290 */ /* 0x002fe2000fffe0ff */
[----:B------:R-:W-:Y:S11]  /*5a30*/  BRA.U UP1, `(.L_x_100) ;  /* 0xfffffff101087547 */ /* 0x000ff6000b83ffff */
[----:B------:R-:W-:-:S04]  /*5a40*/  SHF.L.U32 R3, R15, 0x1f, RZ ;  /* 0x0000001f0f037819 */ /* 0x000fc800000006ff */
[----:B------:R-:W1:Y:S02]  /*5a50*/  SYNCS.PHASECHK.TRANS64.TRYWAIT P0, [UR21+0xa0], R3 ;  /* 0x0000a003ff0075a7 */ /* 0x000e640008001115 */
[----:B-1----:R-:W-:Y:S05]  /*5a60*/  @!P0 BRA `(.L_x_101) ;  /* 0x0000005000ec8947 */ /* 0x002fea0003800000 */
.L_x_196:
[----:B------:R-:W4:Y:S02]  /*5a70*/  SYNCS.PHASECHK.TRANS64.TRYWAIT P0, [UR21+0xa8], R3 ;  /* 0x0000a803ff0075a7 */ /* 0x000f240008001115 */
[----:B----4-:R-:W-:Y:S05]  /*5a80*/  @!P0 BRA `(.L_x_102) ;  /* 0x0000005000fc8947 */ /* 0x010fea0003800000 */
.L_x_198:
[----:B------:R-:W4:Y:S02]  /*5a90*/  SYNCS.PHASECHK.TRANS64.TRYWAIT P0, [UR21+0xb0], R3 ;  /* 0x0000b003ff0075a7 */ /* 0x000f240008001115 */
[----:B----4-:R-:W-:Y:S05]  /*5aa0*/  @!P0 BRA `(.L_x_103) ;  /* 0x00000054000c8947 */ /* 0x010fea0003800000 */
.L_x_200:
[----:B-1----:R-:W-:-:S07]  /*5ab0*/  MOV R0, UR21 ;  /* 0x0000001500007c02 */ /* 0x002fce0008000f00 */
.L_x_104:
[----:B-1----:R-:W-:-:S04]  /*5ac0*/  SHF.L.U32 R3, R15, 0x1f, RZ ;  /* 0x0000001f0f037819 */ /* 0x002fc800000006ff */
[----:B------:R1:W4:Y:S03]  /*5ad0*/  SYNCS.PHASECHK.TRANS64.TRYWAIT P0, [R0+URZ+0xb8], R3 ;  /* 0x0000b803000075a7 */ /* 0x00032600080011ff */
[----:B----4-:R-:W-:Y:S05]  /*5ae0*/  @!P0 NANOSLEEP.SYNCS 0x989680 ;  /* 0x009896800000895d */ /* 0x010fea0003900000 */
[----:B------:R-:W4:Y:S02]  /*5af0*/  @!P0 SYNCS.PHASECHK.TRANS64 P0, [R0+URZ+0xb8], R3 ;  /* 0x0000b803000085a7 */ /* 0x000f2400080010ff */
[----:B--234-:R-:W-:Y:S05]  /*5b00*/  @P0 EXIT ;  /* 0x000000000000094d */ /* 0x01cfea0003800000 */
[----:B------:R-:W-:Y:S05]  /*5b10*/  BRA `(.L_x_104) ;  /* 0xfffffffc00e87947 */ /* 0x000fea000383ffff */
.L_x_89:
[----:B------:R-:W-:-:S06]  /*5b20*/  UISETP.GE.AND UP0, UPT, UR22, 0x4, UPT ;  /* 0x000000041600788c */ /* 0x000fcc000bf06270 */
[----:B------:R-:W-:-:S13]  /*5b30*/  PLOP3.LUT P0, PT, PT, PT, UP0, 0x80, 0x8 ;  /* 0x000000000008781c */ /* 0x000fda0003f0f008 */
[----:B-1----:R-:W-:Y:S05]  /*5b40*/  @!P0 EXIT ;  /* 0x000000000000894d */ /* 0x002fea0003800000 */
[----:B------:R-:W-:Y:S01]  /*5b50*/  BAR.SYNC.DEFER_BLOCKING 0x6, 0xa0 ;  /* 0x0182800000007b1d */ /* 0x000fe20000010000 */
[C---:B------:R-:W-:Y:S01]  /*5b60*/  IMAD.SHL.U32 R89, R99.reuse, 0x20, RZ ;  /* 0x0000002063597824 */ /* 0x040fe200078e00ff */
[----:B------:R-:W-:Y:S01]  /*5b70*/  CS2R R96, SRZ ;  /* 0x0000000000607805 */ /* 0x000fe2000001ff00 */
[C---:B------:R-:W-:Y:S01]  /*5b80*/  IMAD.SHL.U32 R5, R99.reuse, 0x4, RZ ;  /* 0x0000000463057824 */ /* 0x040fe200078e00ff */
[----:B------:R-:W-:Y:S01]  /*5b90*/  CS2R R94, SRZ ;  /* 0x00000000005e7805 */ /* 0x000fe2000001ff00 */
[----:B------:R-:W-:Y:S01]  /*5ba0*/  IMAD.U32 R37, R99, 0x10000, RZ ;  /* 0x0001000063257824 */ /* 0x000fe200078e00ff */
[----:B------:R-:W-:Y:S01]  /*5bb0*/  UMOV UR43, 0x400 ;  /* 0x00000400002b7882 */ /* 0x000fe20000000000 */
[----:B------:R-:W-:Y:S01]  /*5bc0*/  LOP3.LUT R4, R89, 0x80, RZ, 0xc0, !PT ;  /* 0x0000008059047812 */ /* 0x000fe200078ec0ff */
[----:B------:R-:W-:Y:S01]  /*5bd0*/  ULEA UR43, UR58, UR43, 0x18 ;  /* 0x0000002b3a2b7291 */ /* 0x000fe2000f8ec0ff */
[----:B------:R-:W1:Y:S01]  /*5be0*/  LDC.64 R84, c[0x0][0x888] ;  /* 0x00022200ff547b82 */ /* 0x000e620000000a00 */
[C---:B------:R-:W-:Y:S01]  /*5bf0*/  IMAD.SHL.U32 R7, R91.reuse, 0x400, RZ ;  /* 0x000004005b077824 */ /* 0x040fe200078e00ff */
[----:B------:R-:W-:Y:S01]  /*5c00*/  LOP3.LUT R5, R4, 0x10, R5, 0xf8, !PT ;  /* 0x0000001004057812 */ /* 0x000fe200078ef805 */
[----:B------:R-:W-:Y:S01]  /*5c10*/  IMAD.SHL.U32 R4, R91, 0x200000, RZ ;  /* 0x002000005b047824 */ /* 0x000fe200078e00ff */
[C---:B------:R-:W-:Y:S01]  /*5c20*/  LOP3.LUT R88, R89.reuse, 0xb60, RZ, 0xc0, !PT ;  /* 0x00000b6059587812 */ /* 0x040fe200078ec0ff */
[----:B------:R-:W-:Y:S01]  /*5c30*/  UIADD3 UR4, UPT, UPT, UR43, 0x4200, URZ ;  /* 0x000042002b047890 */ /* 0x000fe2000fffe0ff */
[----:B------:R-:W-:Y:S01]  /*5c40*/  LOP3.LUT P0, RZ, R89, 0x80, RZ, 0xc0, !PT ;  /* 0x0000008059ff7812 */ /* 0x000fe2000780c0ff */
[----:B------:R-:W-:Y:S01]  /*5c50*/  IMAD.MOV.U32 R36, RZ, RZ, RZ ;  /* 0x000000ffff247224 */ /* 0x000fe200078e00ff */
[----:B------:R-:W2:Y:S01]  /*5c60*/  LDC.64 R86, c[0x0][0x890] ;  /* 0x00022400ff567b82 */ /* 0x000ea20000000a00 */
[----:B------:R-:W-:Y:S01]  /*5c70*/  LOP3.LUT R4, R4, 0x200000, RZ, 0xc0, !PT ;  /* 0x0020000004047812 */ /* 0x000fe200078ec0ff */
[----:B------:R-:W-:Y:S01]  /*5c80*/  IMAD.MOV.U32 R93, RZ, RZ, RZ ;  /* 0x000000ffff5d7224 */ /* 0x000fe200078e00ff */
[----:B------:R-:W-:Y:S01]  /*5c90*/  LOP3.LUT R88, R88, 0x400, R7, 0xf8, !PT ;  /* 0x0000040058587812 */ /* 0x000fe200078ef807 */
[----:B------:R-:W-:Y:S01]  /*5ca0*/  IMAD.U32 R98, RZ, RZ, UR4 ;  /* 0x00000004ff627e24 */ /* 0x000fe2000f8e00ff */
[----:B------:R-:W-:Y:S01]  /*5cb0*/  LOP3.LUT R37, R4, 0x400000, R37, 0xf8, !PT ;  /* 0x0040000004257812 */ /* 0x000fe200078ef825 */
[----:B------:R-:W3:Y:S01]  /*5cc0*/  LDCU UR57, c[0x0][0x370] ;  /* 0x00006e00ff3977ac */ /* 0x000ee20008000800 */
[----:B------:R-:W4:Y:S01]  /*5cd0*/  LDS R0, [UR43+0x180] ;  /* 0x0001802bff007984 */ /* 0x000f220008000800 */
[----:B------:R-:W1:Y:S01]  /*5ce0*/  LDC.64 R82, c[0x0][0x8b0] ;  /* 0x00022c00ff527b82 */ /* 0x000e620000000a00 */
[----:B------:R-:W-:Y:S01]  /*5cf0*/  LOP3.LUT R88, R88, R5, RZ, 0xfc, !PT ;  /* 0x0000000558587212 */ /* 0x000fe200078efcff */
[----:B------:R-:W1:Y:S01]  /*5d00*/  LDCU.64 UR60, c[0x0][0x348] ;  /* 0x00006900ff3c77ac */ /* 0x000e620008000a00 */
[----:B------:R-:W-:Y:S01]  /*5d10*/  LOP3.LUT R99, R99, 0x60, RZ, 0xc0, !PT ;  /* 0x0000006063637812 */ /* 0x000fe200078ec0ff */
[----:B------:R-:W1:Y:S04]  /*5d20*/  LDCU UR42, c[0x0][0xb0c] ;  /* 0x00016180ff2a77ac */ /* 0x000e680008000800 */
[----:B------:R-:W1:Y:S01]  /*5d30*/  LDC.64 R80, c[0x0][0x8a8] ;  /* 0x00022a00ff507b82 */ /* 0x000e620000000a00 */
[----:B------:R-:W1:Y:S01]  /*5d40*/  LDCU UR39, c[0x0][0xb30] ;  /* 0x00016600ff2777ac */ /* 0x000e620008000800 */
[----:B------:R-:W1:Y:S01]  /*5d50*/  LDCU.64 UR46, c[0x0][0x888] ;  /* 0x00011100ff2e77ac */ /* 0x000e620008000a00 */
[----:B------:R-:W1:Y:S01]  /*5d60*/  LDCU.64 UR40, c[0x0][0xb28] ;  /* 0x00016500ff2877ac */ /* 0x000e620008000a00 */
[----:B------:R-:W1:Y:S01]  /*5d70*/  LDCU.128 UR52, c[0x0][0xb10] ;  /* 0x00016200ff3477ac */ /* 0x000e620008000c00 */
[----:B------:R-:W1:Y:S01]  /*5d80*/  LDCU UR56, c[0x0][0x374] ;  /* 0x00006e80ff3877ac */ /* 0x000e620008000800 */
[----:B------:R-:W-:Y:S01]  /*5d90*/  UIADD3 UR63, UPT, UPT, UR43, 0x200, URZ ;  /* 0x000002002b3f7890 */ /* 0x000fe2000fffe0ff */
[----:B----4-:R-:W-:Y:S01]  /*5da0*/  IMAD.IADD R37, R0, 0x1, R37 ;  /* 0x0000000100257824 */ /* 0x010fe200078e0225 */
[----:B--23--:R-:W-:-:S10]  /*5db0*/  P2R R0, PR, RZ, 0x1 ;  /* 0x00000001ff007803 */ /* 0x00cfd40000000000 */
.L_x_146:
[C---:B------:R-:W-:Y:S02]  /*5dc0*/  LEA R3, R93.reuse, UR43, 0x3 ;  /* 0x0000002b5d037c11 */ /* 0x040fe4000f8e18ff */
[----:B------:R-:W-:Y:S02]  /*5dd0*/  SHF.L.U32 R0, R96, 0x1f, RZ ;  /* 0x0000001f60007819 */ /* 0x000fe400000006ff */
[----:B------:R-:W-:Y:S02]  /*5de0*/  LEA R5, R93, UR43, 0x4 ;  /* 0x0000002b5d057c11 */ /* 0x000fe4000f8e20ff */
[----:B--2---:R-:W2:Y:S02]  /*5df0*/  SYNCS.PHASECHK.TRANS64.TRYWAIT P0, [R3+URZ+0xd0], R0 ;  /* 0x0000d000030075a7 */ /* 0x004ea400080011ff */
[----:B--2---:R-:W-:Y:S05]  /*5e00*/  @!P0 BRA `(.L_x_105) ;  /* 0x00000050004c8947 */ /* 0x004fea0003800000 */
.L_x_201:
[----:B------:R-:W3:Y:S01]  /*5e10*/  LDS.128 R4, [R5+0x160] ;  /* 0x0001600005047984 */ /* 0x000ee20000000c00 */
        /* <DEDUP_REMOVED lines=10> */
[----:B------:R-:W-:Y:S01]  /*5ec0*/  PLOP3.LUT P0, PT, PT, PT, UP1, 0x80, 0x8 ;  /* 0x000000000008781c */ /* 0x000fe20003f0f018 */
[----:B------:R-:W-:Y:S11]  /*5ed0*/  UP2UR UR44, UPR, URZ, 0x2 ;  /* 0x00000002ff2c7883 */ /* 0x000ff60008000000 */
[----:B------:R-:W-:Y:S01]  /*5ee0*/  @!UPT UIADD3 URZ, UPT, UPT, URZ, URZ, URZ ;  /* 0x000000fffffff290 */ /* 0x000fe2000fffe0ff */
[----:B--2---:R-:W-:Y:S02]  /*5ef0*/  @P0 SHF.R.U32.HI R0, RZ, 0x10, R5 ;  /* 0x00000010ff000819 */ /* 0x004fe40000011605 */
        /* <DEDUP_REMOVED lines=12> */
[----:B------:R-:W3:Y:S01]  /*5fc0*/  LDCU UR12, c[0x0][0xb20] ;  /* 0x00016400ff0c77ac */ /* 0x000ee20008000800 */
[----:B-1----:R-:W-:Y:S02]  /*5fd0*/  UIMAD.WIDE.U32 UR4, UR56, UR55, URZ ;  /* 0x00000037380472a5 */ /* 0x002fe4000f8e00ff */
[----:B------:R-:W-:Y:S02]  /*5fe0*/  UIMAD.WIDE.U32 UR6, UR57, UR52, URZ ;  /* 0x00000034390672a5 */ /* 0x000fe4000f8e00ff */
[----:B------:R-:W-:Y:S02]  /*5ff0*/  UISETP.NE.AND UP0, UPT, UR54, 0x1, UPT ;  /* 0x000000013600788c */ /* 0x000fe4000bf05270 */
[----:B------:R-:W-:Y:S02]  /*6000*/  UIMAD.WIDE.U32 UR8, UR37, UR55, URZ ;  /* 0x00000037250872a5 */ /* 0x000fe4000f8e00ff */
[----:B------:R-:W-:Y:S02]  /*6010*/  UIMAD.WIDE.U32 UR10, UR38, UR52, URZ ;  /* 0x00000034260a72a5 */ /* 0x000fe4000f8e00ff */
[----:B------:R-:W-:Y:S02]  /*6020*/  UISETP.NE.AND UP1, UPT, UR42, 0x1, UPT ;  /* 0x000000012a00788c */ /* 0x000fe4000bf25270 */
[----:B------:R-:W-:Y:S01]  /*6030*/  UISETP.NE.AND UP2, UPT, UR45, 0x1, UPT ;  /* 0x000000012d00788c */ /* 0x000fe2000bf45270 */
[----:B------:R-:W-:Y:S02]  /*6040*/  UMOV UR4, UR5 ;  /* 0x0000000500047c82 */ /* 0x000fe40008000000 */
[----:B---3--:R-:W-:Y:S03]  /*6050*/  USHF.R.U32.HI UR5, URZ, UR12, UR4 ;  /* 0x0000000cff057299 */ /* 0x008fe60008011604 */
[----:B------:R-:W-:Y:S02]  /*6060*/  UMOV UR4, UR7 ;  /* 0x0000000700047c82 */ /* 0x000fe40008000000 */
[----:B------:R-:W-:Y:S02]  /*6070*/  USHF.R.U32.HI UR7, URZ, UR53, UR4 ;  /* 0x00000035ff077299 */ /* 0x000fe40008011604 */
[----:B------:R-:W-:Y:S02]  /*6080*/  USEL UR4, UR56, UR5, !UP0 ;  /* 0x0000000538047287 */ /* 0x000fe4000c000000 */
[----:B------:R-:W-:Y:S01]  /*6090*/  USEL UR7, UR57, UR7, !UP1 ;  /* 0x0000000739077287 */ /* 0x000fe2000c800000 */
[----:B------:R-:W-:Y:S01]  /*60a0*/  UMOV UR5, UR9 ;  /* 0x0000000900057c82 */ /* 0x000fe20008000000 */
[----:B------:R-:W-:Y:S02]  /*60b0*/  UIMAD.WIDE.U32 UR8, UR4, UR40, URZ ;  /* 0x00000028040872a5 */ /* 0x000fe4000f8e00ff */
[----:B------:R-:W-:Y:S03]  /*60c0*/  USHF.R.U32.HI UR6, URZ, UR12, UR5 ;  /* 0x0000000cff067299 */ /* 0x000fe60008011605 */
[----:B------:R-:W-:Y:S01]  /*60d0*/  UMOV UR5, UR11 ;  /* 0x0000000b00057c82 */ /* 0x000fe20008000000 */
[----:B------:R-:W-:Y:S02]  /*60e0*/  UIMAD.WIDE.U32 UR10, UR7, UR40, URZ ;  /* 0x00000028070a72a5 */ /* 0x000fe4000f8e00ff */
[----:B------:R-:W-:Y:S02]  /*60f0*/  USHF.R.U32.HI UR12, URZ, UR53, UR5 ;  /* 0x00000035ff0c7299 */ /* 0x000fe40008011605 */
[----:B------:R-:W-:Y:S01]  /*6100*/  USEL UR6, UR37, UR6, !UP0 ;  /* 0x0000000625067287 */ /* 0x000fe2000c000000 */
[----:B------:R-:W-:Y:S02]  /*6110*/  UMOV UR5, UR9 ;  /* 0x0000000900057c82 */ /* 0x000fe40008000000 */
[----:B------:R-:W-:Y:S01]  /*6120*/  UMOV UR10, UR11 ;  /* 0x0000000b000a7c82 */ /* 0x000fe20008000000 */
[----:B------:R-:W-:Y:S02]  /*6130*/  @UP2 USHF.R.U32.HI UR4, URZ, UR41, UR5 ;  /* 0x00000029ff042299 */ /* 0x000fe40008011605 */
[----:B------:R-:W-:Y:S02]  /*6140*/  @UP2 USHF.R.U32.HI UR7, URZ, UR41, UR10 ;  /* 0x00000029ff072299 */ /* 0x000fe4000801160a */
[----:B------:R-:W-:Y:S02]  /*6150*/  UIMAD UR4, UR45, UR4, URZ ;  /* 0x000000042d0472a4 */ /* 0x000fe4000f8e02ff */
        /* <DEDUP_REMOVED lines=8> */
[----:B------:R-:W-:Y:S02]  /*61e0*/  USEL UR11, UR6, UR4, !UP2 ;  /* 0x00000004060b7287 */ /* 0x000fe4000d000000 */
[----:B------:R-:W-:Y:S02]  /*61f0*/  UIADD3 UR8, UPT, UPT, -UR5, URZ, URZ ;  /* 0x000000ff05087290 */ /* 0x000fe4000fffe1ff */
[----:B------:R-:W-:Y:S01]  /*6200*/  UIADD3 UR10, UPT, UPT, -UR11, URZ, URZ ;  /* 0x000000ff0b0a7290 */ /* 0x000fe2000fffe1ff */
[----:B------:R-:W-:Y:S01]  /*6210*/  @!UP0 UMOV UR4, UR9 ;  /* 0x0000000900048c82 */ /* 0x000fe20008000000 */
[----:B------:R-:W-:Y:S02]  /*6220*/  UIADD3 UR9, UPT, UPT, -UR6, URZ, URZ ;  /* 0x000000ff06097290 */ /* 0x000fe4000fffe1ff */
[----:B------:R-:W-:Y:S02]  /*6230*/  @!UP0 USHF.R.U32.HI UR4, URZ, UR41, UR4 ;  /* 0x00000029ff048299 */ /* 0x000fe40008011604 */
[----:B------:R-:W-:Y:S02]  /*6240*/  UIMAD UR10, UR45, UR10, UR6 ;  /* 0x0000000a2d0a72a4 */ /* 0x000fe4000f8e0206 */
[----:B------:R-:W-:Y:S04]  /*6250*/  @!UP0 USEL UR4, UR5, UR4, !UP2 ;  /* 0x0000000405048287 */ /* 0x000fe8000d000000 */
[----:B------:R-:W-:Y:S02]  /*6260*/  @!UP0 UIMAD UR10, UR7, UR10, UR4 ;  /* 0x0000000a070a82a4 */ /* 0x000fe4000f8e0204 */
[----:B------:R-:W-:Y:S02]  /*6270*/  @!UP0 UIADD3 UR11, UPT, UPT, UR11, -UR4, URZ ;  /* 0x800000040b0b8290 */ /* 0x000fe4000fffe0ff */
[----:B------:R-:W-:Y:S02]  /*6280*/  UIMAD UR7, UR42, UR8, UR38 ;  /* 0x000000082a0772a4 */ /* 0x000fe4000f8e0226 */
[----:B------:R-:W-:Y:S02]  /*6290*/  @!UP0 UIMAD UR6, UR11, UR45, UR5 ;  /* 0x0000002d0b0682a4 */ /* 0x000fe4000f8e0205 */
[----:B------:R-:W-:Y:S01]  /*62a0*/  UIMAD UR4, UR54, UR9, UR37 ;  /* 0x00000009360472a4 */ /* 0x000fe2000f8e0225 */
[----:B------:R-:W-:Y:S02]  /*62b0*/  @!UP0 UMOV UR5, UR10 ;  /* 0x0000000a00058c82 */ /* 0x000fe40008000000 */
[----:B------:R-:W-:Y:S02]  /*62c0*/  UIMAD UR38, UR5, UR42, UR7 ;  /* 0x0000002a052672a4 */ /* 0x000fe4000f8e0207 */
[----:B------:R-:W-:Y:S11]  /*62d0*/  UIMAD UR37, UR6, UR54, UR4 ;  /* 0x00000036062572a4 */ /* 0x000ff6000f8e0204 */
[----:B------:R-:W-:Y:S01]  /*62e0*/  @!UPT UIADD3 URZ, UPT, UPT, URZ, URZ, URZ ;  /* 0x000000fffffff290 */ /* 0x000fe2000fffe0ff */
.L_x_106:
[----:B-1----:R-:W-:Y:S01]  /*62f0*/  UISETP.NE.AND UP0, UPT, UR39, 0x1, UPT ;  /* 0x000000012700788c */ /* 0x002fe2000bf05270 */
[----:B------:R-:W-:Y:S01]  /*6300*/  IADD3 R93, PT, PT, R93, 0x1, RZ ;  /* 0x000000015d5d7810 */ /* 0x000fe20007ffe0ff */
[----:B------:R-:W-:Y:S02]  /*6310*/  USHF.L.U32 UR50, UR20, 0x6, URZ ;  /* 0x0000000614327899 */ /* 0x000fe400080006ff */
[----:B------:R-:W-:Y:S07]  /*6320*/  USHF.L.U32 UR49, UR26, 0x8, URZ ;  /* 0x000000081a317899 */ /* 0x000fee00080006ff */
[----:B------:R-:W1:Y:S01]  /*6330*/  @!UP0 LDCU.128 UR12, c[0x0][0xb10] ;  /* 0x00016200ff0c87ac */ /* 0x000e620008000c00 */
[----:B------:R-:W3:Y:S01]  /*6340*/  @!UP0 LDCU UR5, c[0x0][0xb0c] ;  /* 0x00016180ff0587ac */ /* 0x000ee20008000800 */
[----:B------:R-:W4:Y:S01]  /*6350*/  @!UP0 LDCU UR10, c[0x0][0xb20] ;  /* 0x00016400ff0a87ac */ /* 0x000f220008000800 */
[----:B-1----:R-:W-:Y:S02]  /*6360*/  UIMAD.WIDE.U32 UR8, UR38, UR12, URZ ;  /* 0x0000000c260872a5 */ /* 0x002fe4000f8e00ff */
[----:B------:R-:W-:Y:S02]  /*6370*/  UIMAD.WIDE.U32 UR6, UR37, UR15, URZ ;  /* 0x0000000f250672a5 */ /* 0x000fe4000f8e00ff */
[----:B------:R-:W-:Y:S03]  /*6380*/  @!UP0 UISETP.NE.AND UP1, UPT, UR14, 0x1, UPT ;  /* 0x000000010e00888c */ /* 0x000fe6000bf25270 */
[----:B------:R-:W-:Y:S01]  /*6390*/  @!UP0 UMOV UR4, UR9 ;  /* 0x0000000900048c82 */ /* 0x000fe20008000000 */
[----:B---3--:R-:W-:Y:S02]  /*63a0*/  @!UP0 UISETP.NE.AND UP2, UPT, UR5, 0x1, UPT ;  /* 0x000000010500888c */ /* 0x008fe4000bf45270 */
[----:B------:R-:W-:Y:S01]  /*63b0*/  @!UP0 USHF.R.U32.HI UR4, URZ, UR13, UR4 ;  /* 0x0000000dff048299 */ /* 0x000fe20008011604 */
[----:B------:R-:W-:Y:S02]  /*63c0*/  @!UP0 UMOV UR6, UR7 ;  /* 0x0000000700068c82 */ /* 0x000fe40008000000 */
[----:B----4-:R-:W-:Y:S02]  /*63d0*/  @!UP0 USHF.R.U32.HI UR6, URZ, UR10, UR6 ;  /* 0x0000000aff068299 */ /* 0x010fe40008011606 */
[----:B------:R-:W-:Y:S02]  /*63e0*/  @!UP0 USEL UR7, UR38, UR4, !UP2 ;  /* 0x0000000426078287 */ /* 0x000fe4000d000000 */
[----:B------:R-:W-:Y:S04]  /*63f0*/  @!UP0 USEL UR6, UR37, UR6, !UP1 ;  /* 0x0000000625068287 */ /* 0x000fe8000c800000 */
[----:B------:R-:W-:Y:S02]  /*6400*/  @!UP0 UIADD3 UR4, UPT, UPT, -UR7, UR6, URZ ;  /* 0x0000000607048290 */ /* 0x000fe4000fffe1ff */
[----:B------:R-:W-:Y:S02]  /*6410*/  @!UP0 UIADD3 UR6, UPT, UPT, UR7, -UR6, URZ ;  /* 0x8000000607068290 */ /* 0x000fe4000fffe0ff */
[----:B------:R-:W-:Y:S02]  /*6420*/  @!UP0 UIMAD UR38, UR4, UR5, UR38 ;  /* 0x00000005042682a4 */ /* 0x000fe4000f8e0226 */
[----:B------:R-:W-:Y:S02]  /*6430*/  @!UP0 UIMAD UR37, UR6, UR14, UR37 ;  /* 0x0000000e062582a4 */ /* 0x000fe4000f8e0225 */
[----:B------:R-:W-:Y:S09]  /*6440*/  ULOP3.LUT UP0, URZ, UR63, 0x90, URZ, 0xc0, !UPT ;  /* 0x000000903fff7892 */ /* 0x000ff2000f80c0ff */
[----:B------:R-:W-:Y:S05]  /*6450*/  BRA.U !UP0, `(.L_x_107) ;  /* 0x0000000108407547 */ /* 0x000fea000b800000 */
[----:B------:R-:W1:Y:S01]  /*6460*/  LDCU.64 UR8, c[0x4][0x88] ;  /* 0x01001100ff0877ac */ /* 0x000e620008000a00 */
[----:B------:R-:W-:Y:S01]  /*6470*/  MOV R3, 0x0 ;  /* 0x0000000000037802 */ /* 0x000fe20000000f00 */
[----:B------:R-:W-:Y:S02]  /*6480*/  HFMA2 R12, -RZ, RZ, 0, 5.9604644775390625e-08 ;  /* 0x00000001ff0c7431 */ /* 0x000fe400000001ff */
[----:B------:R-:W-:Y:S02]  /*6490*/  IMAD.MOV.U32 R8, RZ, RZ, 0x70 ;  /* 0x00000070ff087424 */ /* 0x000fe400078e00ff */
[----:B------:R-:W-:Y:S01]  /*64a0*/  IMAD.MOV.U32 R13, RZ, RZ, RZ ;  /* 0x000000ffff0d7224 */ /* 0x000fe200078e00ff */
[----:B------:R-:W3:Y:S01]  /*64b0*/  LDCU.64 UR6, c[0x4][0x90] ;  /* 0x01001200ff0677ac */ /* 0x000ee20008000a00 */
[----:B------:R-:W4:Y:S01]  /*64c0*/  LDC.64 R2, c[0x4][R3] ;  /* 0x0100000003027b82 */ /* 0x000f220000000a00 */
[----:B------:R-:W2:Y:S01]  /*64d0*/  LDCU.64 UR4, c[0x4][0x8] ;  /* 0x01000100ff0477ac */ /* 0x000ea20008000a00 */
[----:B-1----:R-:W-:Y:S01]  /*64e0*/  MOV R5, UR9 ;  /* 0x0000000900057c02 */ /* 0x002fe20008000f00 */
[----:B------:R-:W-:Y:S01]  /*64f0*/  IMAD.U32 R4, RZ, RZ, UR8 ;  /* 0x00000008ff047e24 */ /* 0x000fe2000f8e00ff */
[----:B---3--:R-:W-:Y:S01]  /*6500*/  MOV R7, UR7 ;  /* 0x0000000700077c02 */ /* 0x008fe20008000f00 */
[----:B------:R-:W-:Y:S01]  /*6510*/  IMAD.U32 R6, RZ, RZ, UR6 ;  /* 0x00000006ff067e24 */ /* 0x000fe2000f8e00ff */
[----:B--2---:R-:W-:Y:S01]  /*6520*/  MOV R11, UR5 ;  /* 0x00000005000b7c02 */ /* 0x004fe20008000f00 */
[----:B------:R-:W-:Y:S02]  /*6530*/  IMAD.U32 R10, RZ, RZ, UR4 ;  /* 0x00000004ff0a7e24 */ /* 0x000fe4000f8e00ff */
[----:B------:R-:W-:Y:S07]  /*6540*/  LEPC R20, `(.L_x_107) ;  /* 0x000000001014794e */ /* 0x000fee0000000000 */
[----:B----45:R-:W-:Y:S05]  /*6550*/  CALL.ABS.NOINC R2 ;  /* 0x0000000002007343 */ /* 0x030fea0003c00000 */
.L_x_107:
[----:B------:R-:W-:Y:S01]  /*6560*/  LOP3.LUT P0, RZ, R98, 0x90, RZ, 0xc0, !PT ;  /* 0x0000009062ff7812 */ /* 0x000fe2000780c0ff */
[----:B------:R-:W-:Y:S11]  /*6570*/  BSSY.RECONVERGENT B6, `(.L_x_108) ;  /* 0x0000013000067945 */ /* 0x000ff60003800200 */
[----:B------:R-:W-:Y:S01]  /*6580*/  @!UPT UIADD3 URZ, UPT, UPT, URZ, URZ, URZ ;  /* 0x000000fffffff290 */ /* 0x000fe2000fffe0ff */
[----:B------:R-:W-:Y:S05]  /*6590*/  @!P0 BRA `(.L_x_109) ;  /* 0x0000000000408947 */ /* 0x000fea0003800000 */
        /* <DEDUP_REMOVED lines=16> */
.L_x_109:
[----:B------:R-:W-:Y:S05]  /*66a0*/  BSYNC.RECONVERGENT B6 ;  /* 0x0000000000067941 */ /* 0x000fea0003800200 */
.L_x_108:
[----:B------:R-:W-:Y:S02]  /*66b0*/  ISETP.NE.U32.AND P0, PT, RZ, UR46, PT ;  /* 0x0000002eff007c0c */ /* 0x000fe4000bf05070 */
[C---:B------:R-:W-:Y:S02]  /*66c0*/  ISETP.NE.U32.AND P4, PT, R86.reuse, RZ, PT ;  /* 0x000000ff5600720c */ /* 0x040fe40003f85070 */
[----:B------:R-:W-:Y:S02]  /*66d0*/  ISETP.NE.U32.AND P1, PT, R86, RZ, PT ;  /* 0x000000ff5600720c */ /* 0x000fe40003f25070 */
[----:B------:R-:W-:Y:S02]  /*66e0*/  ISETP.NE.AND.EX P0, PT, RZ, UR47, PT, P0 ;  /* 0x0000002fff007c0c */ /* 0x000fe4000bf05300 */
[C---:B------:R-:W-:Y:S02]  /*66f0*/  ISETP.NE.AND.EX P4, PT, R87.reuse, RZ, PT, P4 ;  /* 0x000000ff5700720c */ /* 0x040fe40003f85340 */
[----:B------:R-:W-:Y:S02]  /*6700*/  ISETP.NE.AND.EX P1, PT, R87, RZ, P0, P1 ;  /* 0x000000ff5700720c */ /* 0x000fe40000725310 */
[----:B------:R-:W-:Y:S02]  /*6710*/  ISETP.NE.U32.AND P5, PT, R82, RZ, PT ;  /* 0x000000ff5200720c */ /* 0x000fe40003fa5070 */
[----:B------:R-:W-:Y:S02]  /*6720*/  ISETP.NE.U32.AND P2, PT, RZ, UR46, PT ;  /* 0x0000002eff007c0c */ /* 0x000fe4000bf45070 */
[----:B------:R-:W-:Y:S02]  /*6730*/  PLOP3.LUT P0, PT, PT, PT, PT, 0x8, 0x80 ;  /* 0x000000000080781c */ /* 0x000fe40003f0e170 */
[----:B------:R-:W-:Y:S02]  /*6740*/  ISETP.NE.AND.EX P5, PT, R83, RZ, PT, P5 ;  /* 0x000000ff5300720c */ /* 0x000fe40003fa5350 */
[----:B------:R-:W-:Y:S03]  /*6750*/  ISETP.NE.AND.EX P2, PT, RZ, UR47, PT, P2 ;  /* 0x0000002fff007c0c */ /* 0x000fe6000bf45320 */
[----:B------:R-:W-:Y:S01]  /*6760*/  @!P1 PLOP3.LUT P0, PT, P4, PT, PT, 0x80, 0x8 ;  /* 0x000000000008981c */ /* 0x000fe2000270f070 */
[----:B------:R-:W-:Y:S01]  /*6770*/  @!UPT UIADD3 URZ, UPT, UPT, URZ, URZ, URZ ;  /* 0x000000fffffff290 */ /* 0x000fe2000fffe0ff */
[----:B------:R-:W-:Y:S11]  /*6780*/  @!P4 BRA `(.L_x_110) ;  /* 0x000000000030c947 */ /* 0x000ff60003800000 */
[----:B------:R-:W-:Y:S01]  /*6790*/  ISETP.NE.U32.AND P3, PT, R84, RZ, PT ;  /* 0x000000ff5400720c */ /* 0x000fe20003f65070 */
[----:B------:R-:W1:Y:S01]  /*67a0*/  LDCU.64 UR4, c[0x0][0x358] ;  /* 0x00006b00ff0477ac */ /* 0x000e620008000a00 */
[----:B------:R-:W-:Y:S02]  /*67b0*/  IMAD.MOV.U32 R90, RZ, RZ, 0x1 ;  /* 0x00000001ff5a7424 */ /* 0x000fe400078e00ff */
[----:B------:R-:W-:Y:S11]  /*67c0*/  ISETP.NE.AND.EX P3, PT, R85, RZ, PT, P3 ;  /* 0x000000ff5500720c */ /* 0x000ff60003f65330 */
[----:B------:R-:W-:Y:S02]  /*67d0*/  @!UPT UIADD3 URZ, UPT, UPT, URZ, URZ, URZ ;  /* 0x000000fffffff290 */ /* 0x000fe4000fffe0ff */
[----:B------:R-:W3:Y:S01]  /*67e0*/  @P3 LDC.64 R2, c[0x0][0x888] ;  /* 0x00022200ff023b82 */ /* 0x000ee20000000a00 */
[----:B--2---:R-:W-:Y:S04]  /*67f0*/  @P3 IMAD R0, R86, UR36, RZ ;  /* 0x0000002456003c24 */ /* 0x004fe8000f8e02ff */
[----:B---3--:R-:W-:Y:S04]  /*6800*/  @P3 IMAD.WIDE R2, R0, 0x4, R2 ;  /* 0x0000000400023825 */ /* 0x008fe800078e0202 */
[----:B------:R-:W-:Y:S01]  /*6810*/  HFMA2 R0, -RZ, RZ, 0, 5.9604644775390625e-08 ;  /* 0x00000001ff007431 */ /* 0x000fe200000001ff */
[----:B-1---5:R1:W5:Y:S04]  /*6820*/  @P3 LDG.E R41, desc[UR4][R2.64] ;  /* 0x0000000402293981 */ /* 0x022368000c1e1900 */
[----:B------:R-:W-:Y:S01]  /*6830*/  @!P3 PRMT R90, R0, 0x7610, R90 ;  /* 0x00007610005ab816 */ /* 0x000fe2000000005a */
[----:B-1----:R-:W3:Y:S06]  /*6840*/  @!P3 LDC R41, c[0x0][0x880] ;  /* 0x00022000ff29bb82 */ /* 0x002eec0000000800 */
.L_x_110:
[----:B------:R-:W-:Y:S05]  /*6850*/  @!P5 BRA `(.L_x_111) ;  /* 0x000000000024d947 */ /* 0x000fea0003800000 */
[----:B------:R-:W-:Y:S01]  /*6860*/  ISETP.NE.U32.AND P3, PT, R80, RZ, PT ;  /* 0x000000ff5000720c */ /* 0x000fe20003f65070 */
[----:B------:R-:W1:Y:S03]  /*6870*/  LDCU.64 UR4, c[0x0][0x358] ;  /* 0x00006b00ff0477ac */ /* 0x000e660008000a00 */
[----:B------:R-:W-:Y:S11]  /*6880*/  ISETP.NE.AND.EX P3, PT, R81, RZ, PT, P3 ;  /* 0x000000ff5100720c */ /* 0x000ff60003f65330 */
[----:B------:R-:W-:Y:S02]  /*6890*/  @!UPT UIADD3 URZ, UPT, UPT, URZ, URZ, URZ ;  /* 0x000000fffffff290 */ /* 0x000fe4000fffe0ff */
[----:B------:R-:W4:Y:S01]  /*68a0*/  @P3 LDC.64 R2, c[0x0][0x8a8] ;  /* 0x00022a00ff023b82 */ /* 0x000f220000000a00 */
[----:B--2---:R-:W-:Y:S04]  /*68b0*/  @P3 IMAD R0, R82, UR36, RZ ;  /* 0x0000002452003c24 */ /* 0x004fe8000f8e02ff */
[----:B----4-:R-:W-:Y:S05]  /*68c0*/  @P3 IMAD.WIDE R2, R0, 0x4, R2 ;  /* 0x0000000400023825 */ /* 0x010fea00078e0202 */
[----:B-1---5:R1:W5:Y:S02]  /*68d0*/  @P3 LDG.E R38, desc[UR4][R2.64] ;  /* 0x0000000402263981 */ /* 0x022364000c1e1900 */
[----:B-1----:R-:W4:Y:S02]  /*68e0*/  @!P3 LDC R38, c[0x0][0x8a0] ;  /* 0x00022800ff26bb82 */ /* 0x002f240000000800 */
.L_x_111:
[----:B---3-5:R-:W-:Y:S01]  /*68f0*/  FSETP.NEU.AND P3, PT, R41, RZ, PT ;  /* 0x000000ff2900720b */ /* 0x028fe20003f6d000 */
[----:B------:R-:W-:Y:S01]  /*6900*/  BSSY B1, `(.L_x_112) ;  /* 0x0000040000017945 */ /* 0x000fe20003800000 */
[----:B------:R-:W-:Y:S01]  /*6910*/  SEL R3, RZ, 0xffffffff, P2 ;  /* 0xffffffffff037807 */ /* 0x000fe20001000000 */
[----:B------:R-:W-:Y:S01]  /*6920*/  IMAD.MOV.U32 R71, RZ, RZ, 0x1 ;  /* 0x00000001ff477424 */ /* 0x000fe200078e00ff */
[----:B--2---:R-:W-:Y:S01]  /*6930*/  @!P1 SEL R0, RZ, 0xffffffff, P3 ;  /* 0xffffffffff009807 */ /* 0x004fe20001800000 */
[----:B------:R-:W-:Y:S01]  /*6940*/  IMAD R39, R36, 0x80, R37 ;  /* 0x0000008024277824 */ /* 0x000fe200078e0225 */
[----:B------:R-:W-:Y:S02]  /*6950*/  LOP3.LUT P2, RZ, R90, 0xff, RZ, 0xc0, !PT ;  /* 0x000000ff5aff7812 */ /* 0x000fe4000784c0ff */
[----:B------:R-:W-:Y:S02]  /*6960*/  CS2R R78, SRZ ;  /* 0x00000000004e7805 */ /* 0x000fe4000001ff00 */
[----:B------:R-:W-:Y:S02]  /*6970*/  LEA R5, R95, UR43, 0x3 ;  /* 0x0000002b5f057c11 */ /* 0x000fe4000f8e18ff */
[----:B------:R-:W-:Y:S02]  /*6980*/  CS2R R76, SRZ ;  /* 0x00000000004c7805 */ /* 0x000fe4000001ff00 */
[----:B------:R-:W-:Y:S02]  /*6990*/  @P0 SEL R0, R3, R0, !P2 ;  /* 0x0000000003000207 */ /* 0x000fe40005000000 */
[----:B------:R-:W-:Y:S02]  /*69a0*/  CS2R R74, SRZ ;  /* 0x00000000004a7805 */ /* 0x000fe4000001ff00 */
[----:B------:R-:W-:Y:S02]  /*69b0*/  LEA R92, R36, UR43, 0x3 ;  /* 0x0000002b245c7c11 */ /* 0x000fe4000f8e18ff */
[----:B------:R-:W-:Y:S02]  /*69c0*/  CS2R R72, SRZ ;  /* 0x0000000000487805 */ /* 0x000fe4000001ff00 */
[----:B------:R-:W-:Y:S02]  /*69d0*/  @!P1 LOP3.LUT R0, R0, 0x1, RZ, 0xc0, !PT ;  /* 0x0000000100009812 */ /* 0x000fe400078ec0ff */
[----:B------:R-:W-:Y:S02]  /*69e0*/  SHF.L.U32 R7, R97, 0x1f, RZ ;  /* 0x0000001f61077819 */ /* 0x000fe400000006ff */
[----:B------:R-:W-:Y:S02]  /*69f0*/  ISETP.NE.U32.OR P6, PT, R0, 0x1, P1 ;  /* 0x000000010000780c */ /* 0x000fe40000fc5470 */
[----:B------:R-:W-:Y:S02]  /*6a00*/  SEL R0, RZ, 0xffffffff, P3 ;  /* 0xffffffffff007807 */ /* 0x000fe40001800000 */
[----:B------:R-:W-:Y:S02]  /*6a10*/  P2R R103, PR, RZ, 0x40 ;  /* 0x00000040ff677803 */ /* 0x000fe40000000000 */
[----:B------:R-:W-:Y:S04]  /*6a20*/  @P4 SEL R0, R3, R0, !P2 ;  /* 0x0000000003004207 */ /* 0x000fe80005000000 */
[----:B------:R-:W-:Y:S03]  /*6a30*/  LOP3.LUT R0, R0, 0x1, RZ, 0xc0, !PT ;  /* 0x0000000100007812 */ /* 0x000fe600078ec0ff */
[----:B------:R-:W-:Y:S02]  /*6a40*/  @P6 SHF.L.U32 R2, R94, 0x1f, RZ ;  /* 0x0000001f5e026819 */ /* 0x000fe400000006ff */
[----:B------:R-:W-:Y:S02]  /*6a50*/  ISETP.NE.U32.AND P5, PT, R0, 0x1, PT ;  /* 0x000000010000780c */ /* 0x000fe40003fa5070 */
[----:B------:R-:W1:Y:S02]  /*6a60*/  @P6 SYNCS.PHASECHK.TRANS64.TRYWAIT P1, [R5+URZ+0x80], R2 ;  /* 0x00008002050065a7 */ /* 0x000e6400080211ff */
[----:B------:R-:W-:Y:S01]  /*6a70*/  P2R R101, PR, RZ, 0x20 ;  /* 0x00000020ff657803 */ /* 0x000fe20000000000 */
[----:B------:R2:W3:Y:S01]  /*6a80*/  SYNCS.PHASECHK.TRANS64.TRYWAIT P0, [R92+URZ+0xf0], R7 ;  /* 0x0000f0075c0075a7 */ /* 0x0004e200080011ff */
[----:B-1----:R-:W-:Y:S01]  /*6a90*/  @P6 SEL R71, RZ, 0x1, !P1 ;  /* 0x00000001ff476807 */ /* 0x002fe20004800000 */
[----:B--2---:R-:W-:Y:S06]  /*6aa0*/  @!P6 BRA `(.L_x_113) ;  /* 0x000000000094e947 */ /* 0x004fec0003800000 */
[----:B------:R-:W-:Y:S01]  /*6ab0*/  @P5 IMAD R4, R95, 0x1000, R88 ;  /* 0x000010005f045824 */ /* 0x000fe200078e0258 */
[----:B------:R-:W-:Y:S01]  /*6ac0*/  LOP3.LUT P6, RZ, R89, 0x80, RZ, 0xc0, !PT ;  /* 0x0000008059ff7812 */ /* 0x000fe200078cc0ff */
[----:B------:R-:W1:Y:S01]  /*6ad0*/  S2R R0, SR_CgaCtaId ;  /* 0x0000000000007919 */ /* 0x000e620000008800 */
[----:B------:R-:W-:Y:S01]  /*6ae0*/  ISETP.NE.AND P2, PT, R71, RZ, PT ;  /* 0x000000ff4700720c */ /* 0x000fe20003f45270 */
[----:B------:R-:W-:Y:S01]  /*6af0*/  @P5 VIADD R3, R4, UR43 ;  /* 0x0000002b04035c36 */ /* 0x000fe20008000000 */
[----:B------:R-:W-:Y:S01]  /*6b00*/  PLOP3.LUT P1, PT, PT, PT, PT, 0x8, 0x80 ;  /* 0x000000000080781c */ /* 0x000fe20003f2e170 */
[----:B------:R-:W-:Y:S01]  /*6b10*/  BSSY B0, `(.L_x_114) ;  /* 0x000000d000007945 */ /* 0x000fe20003800000 */
[----:B------:R-:W-:Y:S01]  /*6b20*/  @P5 PLOP3.LUT P1, PT, P6, PT, PT, 0x80, 0x8 ;  /* 0x000000000008581c */ /* 0x000fe2000372f070 */
[C---:B------:R-:W-:Y:S01]  /*6b30*/  @P5 VIADD R2, R3.reuse, 0x200 ;  /* 0x0000020003025836 */ /* 0x040fe20000000000 */
[----:B------:R-:W-:Y:S01]  /*6b40*/  CS2R R74, SRZ ;  /* 0x00000000004a7805 */ /* 0x000fe2000001ff00 */
[----:B------:R-:W-:Y:S01]  /*6b50*/  @P5 VIADD R3, R3, 0x210 ;  /* 0x0000021003035836 */ /* 0x000fe20000000000 */
[----:B------:R-:W-:Y:S02]  /*6b60*/  CS2R R72, SRZ ;  /* 0x0000000000487805 */ /* 0x000fe4000001ff00 */
[----:B------:R-:W-:Y:S02]  /*6b70*/  CS2R R78, SRZ ;  /* 0x00000000004e7805 */ /* 0x000fe4000001ff00 */
[----:B------:R-:W-:Y:S05]  /*6b80*/  CS2R R76, SRZ ;  /* 0x00000000004c7805 */ /* 0x000fea000001ff00 */
[----:B------:R-:W-:Y:S01]  /*6b90*/  @P1 VIADD R3, R2, 0xfffffff0 ;  /* 0xfffffff002031836 */ /* 0x000fe20000000000 */
[----:B------:R-:W-:Y:S06]  /*6ba0*/  @P2 BRA `(.L_x_115) ;  /* 0x00000000000c2947 */ /* 0x000fec0003800000 */
[----:B------:R-:W-:Y:S04]  /*6bb0*/  SHF.L.U32 R2, R94, 0x1f, RZ ;  /* 0x0000001f5e027819 */ /* 0x000fe800000006ff */
[----:B------:R-:W2:Y:S02]  /*6bc0*/  SYNCS.PHASECHK.TRANS64.TRYWAIT P1, [R5+URZ+0x80], R2 ;  /* 0x00008002050075a7 */ /* 0x000ea400080211ff */
[----:B--2---:R-:W-:Y:S05]  /*6bd0*/  @!P1 BRA `(.L_x_116) ;  /* 0x0000004000ec9947 */ /* 0x004fea0003800000 */
.L_x_115:
[----:B------:R-:W-:Y:S05]  /*6be0*/  BSYNC B0 ;  /* 0x0000000000007941 */ /* 0x000fea0003800000 */
.L_x_114:
[----:B------:R-:W-:Y:S01]  /*6bf0*/  ISETP.NE.AND P1, PT, R101, RZ, PT ;  /* 0x000000ff6500720c */ /* 0x000fe20003f25270 */
[----:B--2---:R-:W-:Y:S02]  /*6c00*/  VIADD R5, R5, 0xa0 ;  /* 0x000000a005057836 */ /* 0x004fe40000000000 */
[----:B------:R-:W-:Y:S03]  /*6c10*/  VIADD R95, R95, 0x1 ;  /* 0x000000015f5f7836 */ /* 0x000fe60000000000 */
[----:B-1----:R-:W-:Y:S07]  /*6c20*/  PRMT R0, R0, 0x654, R5 ;  /* 0x0000065400007816 */ /* 0x002fee0000000005 */
[----:B------:R1:W2:Y:S04]  /*6c30*/  @P1 LDS.128 R72, [R4+UR43+0x200] ;  /* 0x0002002b04481984 */ /* 0x0002a80008000c00 */
[----:B------:R1:W1:Y:S01]  /*6c40*/  @P1 LDS.128 R76, [R3] ;  /* 0x00000000034c1984 */ /* 0x0002620000000c00 */
[C---:B------:R-:W-:Y:S01]  /*6c50*/  ISETP.NE.AND P1, PT, R95.reuse, 0x4, PT ;  /* 0x000000045f00780c */ /* 0x040fe20003f25270 */
[----:B------:R-:W-:Y:S01]  /*6c60*/  @!PT LDS RZ, [RZ] ;  /* 0x00000000fffff984 */ /* 0x000fe20000000800 */
[----:B------:R-:W-:Y:S01]  /*6c70*/  @!PT LDS RZ, [RZ] ;  /* 0x00000000fffff984 */ /* 0x000fe20000000800 */
[----:B------:R-:W-:Y:S01]  /*6c80*/  @!PT LDS RZ, [RZ] ;  /* 0x00000000fffff984 */ /* 0x000fe20000000800 */
[----:B------:R-:W-:Y:S01]  /*6c90*/  @!PT LDS RZ, [RZ] ;  /* 0x00000000fffff984 */ /* 0x000fe20000000800 */
[----:B------:R5:W-:Y:S06]  /*6ca0*/  MEMBAR.ALL.CTA ;  /* 0x0000000000007992 */ /* 0x000bec0000008000 */
[----:B-----5:R-:W5:Y:S01]  /*6cb0*/  FENCE.VIEW.ASYNC.S ;  /* 0x00000000000073c6 */ /* 0x020f620000000000 */
[----:B------:R-:W-:Y:S02]  /*6cc0*/  SEL R5, RZ, 0x1, P1 ;  /* 0x00000001ff057807 */ /* 0x000fe40000800000 */
[----:B------:R-:W-:Y:S02]  /*6cd0*/  SEL R95, R95, RZ, P1 ;  /* 0x000000ff5f5f7207 */ /* 0x000fe40000800000 */
[----:B------:R-:W-:Y:S01]  /*6ce0*/  LOP3.LUT R94, R94, R5, RZ, 0x3c, !PT ;  /* 0x000000055e5e7212 */ /* 0x000fe200078e3cff */
[----:B-----5:R1:W-:Y:S06]  /*6cf0*/  SYNCS.ARRIVE.TRANS64.RED.A1T0 RZ, [R0+URZ], RZ ;  /* 0x000000ff00ff79a7 */ /* 0x0203ec00081004ff */
.L_x_113:
[----:B------:R-:W-:Y:S05]  /*6d00*/  BSYNC B1 ;  /* 0x0000000000017941 */ /* 0x000fea0003800000 */
.L_x_112:
[----:B-1----:R-:W-:Y:S04]  /*6d10*/  SHF.R.U32.HI R0, RZ, 0x15, R39 ;  /* 0x00000015ff007819 */ /* 0x002fe80000011627 */
[----:B------:R-:W-:Y:S01]  /*6d20*/  LOP3.LUT P1, RZ, R0, 0x3, R91, 0x48, !PT ;  /* 0x0000000300ff7812 */ /* 0x000fe2000782485b */
[----:B------:R-:W-:Y:S01]  /*6d30*/  @!UPT UIADD3 URZ, UPT, UPT, URZ, URZ, URZ ;  /* 0x000000fffffff290 */ /* 0x000fe2000fffe0ff */
[----:B---3--:R-:W-:Y:S11]  /*6d40*/  @P0 BRA `(.L_x_117) ;  /* 0x0000000000080947 */ /* 0x008ff60003800000 */
[----:B------:R-:W1:Y:S02]  /*6d50*/  SYNCS.PHASECHK.TRANS64.TRYWAIT P0, [R92+URZ+0xf0], R7 ;  /* 0x0000f0075c0075a7 */ /* 0x000e6400080011ff */
[----:B-1----:R-:W-:Y:S05]  /*6d60*/  @!P0 BRA `(.L_x_118) ;  /* 0x00000040009c8947 */ /* 0x002fea0003800000 */
.L_x_117:
[----:B------:R-:W-:Y:S05]  /*6d70*/  @!P1 BRA `(.L_x_119) ;  /* 0x0000000000409947 */ /* 0x000fea0003800000 */
[----:B------:R-:W3:Y:S01]  /*6d80*/  LDCU.64 UR8, c[0x4][0x78] ;  /* 0x01000f00ff0877ac */ /* 0x000ee20008000a00 */
[----:B------:R-:W-:Y:S01]  /*6d90*/  MOV R3, 0x0 ;  /* 0x0000000000037802 */ /* 0x000fe20000000f00 */
[----:B------:R-:W-:Y:S02]  /*6da0*/  HFMA2 R12, -RZ, RZ, 0, 5.9604644775390625e-08 ;  /* 0x00000001ff0c7431 */ /* 0x000fe400000001ff */
[----:B------:R-:W-:Y:S02]  /*6db0*/  IMAD.MOV.U32 R8, RZ, RZ, 0x192 ;  /* 0x00000192ff087424 */ /* 0x000fe400078e00ff */
[----:B------:R-:W-:Y:S01]  /*6dc0*/  IMAD.MOV.U32 R13, RZ, RZ, RZ ;  /* 0x000000ffff0d7224 */ /* 0x000fe200078e00ff */
[----:B------:R-:W1:Y:S01]  /*6dd0*/  LDCU.64 UR6, c[0x4][0x80] ;  /* 0x01001000ff0677ac */ /* 0x000e620008000a00 */
[----:B------:R-:W2:Y:S01]  /*6de0*/  LDC.64 R2, c[0x4][R3] ;  /* 0x0100000003027b82 */ /* 0x000ea20000000a00 */
[----:B------:R-:W5:Y:S01]  /*6df0*/  LDCU.64 UR4, c[0x4][0x18] ;  /* 0x01000300ff0477ac */ /* 0x000f620008000a00 */
[----:B---3--:R-:W-:Y:S01]  /*6e00*/  MOV R5, UR9 ;  /* 0x0000000900057c02 */ /* 0x008fe20008000f00 */
[----:B------:R-:W-:Y:S01]  /*6e10*/  IMAD.U32 R4, RZ, RZ, UR8 ;  /* 0x00000008ff047e24 */ /* 0x000fe2000f8e00ff */
[----:B-1----:R-:W-:Y:S01]  /*6e20*/  MOV R7, UR7 ;  /* 0x0000000700077c02 */ /* 0x002fe20008000f00 */
[----:B------:R-:W-:Y:S01]  /*6e30*/  IMAD.U32 R6, RZ, RZ, UR6 ;  /* 0x00000006ff067e24 */ /* 0x000fe2000f8e00ff */
[----:B-----5:R-:W-:Y:S01]  /*6e40*/  MOV R11, UR5 ;  /* 0x00000005000b7c02 */ /* 0x020fe20008000f00 */
[----:B------:R-:W-:Y:S02]  /*6e50*/  IMAD.U32 R10, RZ, RZ, UR4 ;  /* 0x00000004ff0a7e24 */ /* 0x000fe4000f8e00ff */
[----:B------:R-:W-:Y:S07]  /*6e60*/  LEPC R20, `(.L_x_119) ;  /* 0x000000001014794e */ /* 0x000fee0000000000 */
[----:B--2-4-:R-:W-:Y:S05]  /*6e70*/  CALL.ABS.NOINC R2 ;  /* 0x0000000002007343 */ /* 0x014fea0003c00000 */
.L_x_119:
[-C--:B--2---:R-:W-:Y:S01]  /*6e80*/  F2FP.F16.E5M2.UNPACK_B R42, R72.reuse ;  /* 0x00000048ff2a723e */ /* 0x084fe200020004ff */
[----:B------:R-:W-:Y:S05]  /*6e90*/  WARPSYNC.ALL ;  /* 0x0000000000007948 */ /* 0x000fea0003800000 */
[----:B------:R-:W-:Y:S01]  /*6ea0*/  R2UR UR4, R39 ;  /* 0x00000000270472ca */ /* 0x000fe200000e0000 */
[--C-:B------:R-:W-:Y:S01]  /*6eb0*/  HADD2.F32 R40, -RZ, R42.reuse.H0_H0 ;  /* 0x2000002aff287230 */ /* 0x100fe20000004100 */
[----:B------:R-:W-:Y:S01]  /*6ec0*/  F2FP.F16.E5M2.UNPACK_B R43, R72.H1 ;  /* 0x00000048ff2b723e */ /* 0x000fe200030004ff */
[----:B------:R-:W-:Y:S01]  /*6ed0*/  HADD2.F32 R42, -RZ, R42.H1_H1 ;  /* 0x3000002aff2a7230 */ /* 0x000fe20000004100 */
[-C--:B------:R-:W-:Y:S01]  /*6ee0*/  F2FP.F16.E5M2.UNPACK_B R45, R73.reuse ;  /* 0x00000049ff2d723e */ /* 0x080fe200020004ff */
[----:B------:R-:W-:Y:S01]  /*6ef0*/  BSSY.RECONVERGENT B0, `(.L_x_120) ;  /* 0x000009e000007945 */ /* 0x000fe20003800200 */
[----:B------:R-:W-:Y:S01]  /*6f00*/  F2FP.F16.E5M2.UNPACK_B R47, R73.H1 ;  /* 0x00000049ff2f723e */ /* 0x000fe200030004ff */
[--C-:B------:R-:W-:Y:S01]  /*6f10*/  HADD2.F32 R44, -RZ, R43.reuse.H0_H0 ;  /* 0x2000002bff2c7230 */ /* 0x100fe20000004100 */
[-C--:B------:R-:W-:Y:S01]  /*6f20*/  F2FP.F16.E5M2.UNPACK_B R49, R74.reuse ;  /* 0x0000004aff31723e */ /* 0x080fe200020004ff */
[----:B------:R-:W-:Y:S01]  /*6f30*/  HADD2.F32 R46, -RZ, R43.H1_H1 ;  /* 0x3000002bff2e7230 */ /* 0x000fe20000004100 */
[----:B------:R-:W-:Y:S01]  /*6f40*/  F2FP.F16.E5M2.UNPACK_B R51, R74.H1 ;  /* 0x0000004aff33723e */ /* 0x000fe200030004ff */
[--C-:B------:R-:W-:Y:S01]  /*6f50*/  HADD2.F32 R43, -RZ, R45.reuse.H0_H0 ;  /* 0x2000002dff2b7230 */ /* 0x100fe20000004100 */
[-C--:B------:R-:W-:Y:S01]  /*6f60*/  F2FP.F16.E5M2.UNPACK_B R53, R75.reuse ;  /* 0x0000004bff35723e */ /* 0x080fe200020004ff */
[----:B-1----:R-:W4:Y:S01]  /*6f70*/  LDTM.x32 R4, tmem[UR4] ;  /* 0x00000004000479ee */ /* 0x002f2200082c0000 */
[----:B------:R-:W-:Y:S01]  /*6f80*/  F2FP.F16.E5M2.UNPACK_B R55, R75.H1 ;  /* 0x0000004bff37723e */ /* 0x000fe200030004ff */
[----:B------:R-:W-:Y:S01]  /*6f90*/  HADD2.F32 R48, -RZ, R45.H1_H1 ;  /* 0x3000002dff307230 */ /* 0x000fe20000004100 */
[-C--:B------:R-:W-:Y:S01]  /*6fa0*/  F2FP.F16.E5M2.UNPACK_B R57, R76.reuse ;  /* 0x0000004cff39723e */ /* 0x080fe200020004ff */
[----:B------:R-:W-:Y:S01]  /*6fb0*/  HADD2.F32 R52, -RZ, R49.H1_H1 ;  /* 0x30000031ff347230 */ /* 0x000fe20000004100 */
[----:B------:R-:W-:Y:S01]  /*6fc0*/  IADD3 R113, PT, PT, R88, UR43, RZ ;  /* 0x0000002b58717c10 */ /* 0x000fe2000fffe0ff */
[----:B------:R-:W-:Y:S01]  /*6fd0*/  HADD2.F32 R56, -RZ, R53.H1_H1 ;  /* 0x30000035ff387230 */ /* 0x000fe20000004100 */
[----:B------:R-:W-:Y:S01]  /*6fe0*/  MOV R102, 0x10 ;  /* 0x0000001000667802 */ /* 0x000fe20000000f00 */
[----:B------:R-:W-:Y:S01]  /*6ff0*/  HADD2.F32 R60, -RZ, R57.H1_H1 ;  /* 0x30000039ff3c7230 */ /* 0x000fe20000004100 */
[----:B------:R-:W-:Y:S01]  /*7000*/  LOP3.LUT P5, RZ, R89, 0x80, RZ, 0xc0, !PT ;  /* 0x0000008059ff7812 */ /* 0x000fe200078ac0ff */
[--C-:B------:R-:W-:Y:S01]  /*7010*/  HADD2.F32 R45, -RZ, R47.reuse.H0_H0 ;  /* 0x2000002fff2d7230 */ /* 0x100fe20000004100 */
[----:B------:R-:W-:Y:S01]  /*7020*/  F2FP.F16.E5M2.UNPACK_B R59, R76.H1 ;  /* 0x0000004cff3b723e */ /* 0x000fe200030004ff */
[----:B------:R-:W-:Y:S01]  /*7030*/  HADD2.F32 R50, -RZ, R47.H1_H1 ;  /* 0x3000002fff327230 */ /* 0x000fe20000004100 */
[----:B------:R-:W-:Y:S01]  /*7040*/  SEL R102, R102, 0xfffffff0, !P5 ;  /* 0xfffffff066667807 */ /* 0x000fe20006800000 */
[----:B------:R-:W-:Y:S01]  /*7050*/  HADD2.F32 R47, -RZ, R49.H0_H0 ;  /* 0x20000031ff2f7230 */ /* 0x000fe20000004100 */
[-C--:B------:R-:W-:Y:S01]  /*7060*/  F2FP.F16.E5M2.UNPACK_B R61, R77.reuse ;  /* 0x0000004dff3d723e */ /* 0x080fe200020004ff */
[--C-:B------:R-:W-:Y:S01]  /*7070*/  HADD2.F32 R49, -RZ, R51.reuse.H0_H0 ;  /* 0x20000033ff317230 */ /* 0x100fe20000004100 */
[----:B------:R-:W-:Y:S01]  /*7080*/  IADD3 R100, PT, PT, R113, R102, RZ ;  /* 0x0000006671647210 */ /* 0x000fe20007ffe0ff */
[----:B------:R-:W-:Y:S01]  /*7090*/  HADD2.F32 R54, -RZ, R51.H1_H1 ;  /* 0x30000033ff367230 */ /* 0x000fe20000004100 */
[----:B------:R-:W-:Y:S01]  /*70a0*/  F2FP.F16.E5M2.UNPACK_B R63, R77.H1 ;  /* 0x0000004dff3f723e */ /* 0x000fe200030004ff */
[----:B------:R-:W-:Y:S01]  /*70b0*/  HADD2.F32 R51, -RZ, R53.H0_H0 ;  /* 0x20000035ff337230 */ /* 0x000fe20000004100 */
[-C--:B------:R-:W-:Y:S01]  /*70c0*/  F2FP.F16.E5M2.UNPACK_B R65, R78.reuse ;  /* 0x0000004eff41723e */ /* 0x080fe200020004ff */
[----:B------:R-:W-:Y:S01]  /*70d0*/  HADD2.F32 R64, -RZ, R61.H1_H1 ;  /* 0x3000003dff407230 */ /* 0x000fe20000004100 */
[----:B------:R-:W-:Y:S01]  /*70e0*/  F2FP.F16.E5M2.UNPACK_B R67, R78.H1 ;  /* 0x0000004eff43723e */ /* 0x000fe200030004ff */
[C---:B----4-:R-:W-:Y:S01]  /*70f0*/  FMUL R0, R38.reuse, R4 ;  /* 0x0000000426007220 */ /* 0x050fe20000400000 */
[C---:B------:R-:W-:Y:S01]  /*7100*/  FMUL R2, R38.reuse, R5 ;  /* 0x0000000526027220 */ /* 0x040fe20000400000 */
[C---:B------:R-:W-:Y:S01]  /*7110*/  FMUL R4, R38.reuse, R8 ;  /* 0x0000000826047220 */ /* 0x040fe20000400000 */
[C---:B------:R-:W-:Y:S01]  /*7120*/  FMUL R5, R38.reuse, R9 ;  /* 0x0000000926057220 */ /* 0x040fe20000400000 */
[C---:B------:R-:W-:Y:S01]  /*7130*/  FFMA R0, R41.reuse, R40, R0 ;  /* 0x0000002829007223 */ /* 0x040fe20000000000 */
[C---:B------:R-:W-:Y:S01]  /*7140*/  FFMA R2, R41.reuse, R42, R2 ;  /* 0x0000002a29027223 */ /* 0x040fe20000000002 */
[C---:B------:R-:W-:Y:S01]  /*7150*/  FMUL R8, R38.reuse, R12 ;  /* 0x0000000c26087220 */ /* 0x040fe20000400000 */
[C---:B------:R-:W-:Y:S01]  /*7160*/  FMUL R9, R38.reuse, R13 ;  /* 0x0000000d26097220 */ /* 0x040fe20000400000 */
[C---:B------:R-:W-:Y:S01]  /*7170*/  FMUL R12, R38.reuse, R16 ;  /* 0x00000010260c7220 */ /* 0x040fe20000400000 */
[C---:B------:R-:W-:Y:S01]  /*7180*/  FMUL R13, R38.reuse, R17 ;  /* 0x00000011260d7220 */ /* 0x040fe20000400000 */
[C---:B------:R-:W-:Y:S01]  /*7190*/  FMUL R16, R38.reuse, R20 ;  /* 0x0000001426107220 */ /* 0x040fe20000400000 */
[C---:B------:R-:W-:Y:S01]  /*71a0*/  FMUL R17, R38.reuse, R21 ;  /* 0x0000001526117220 */ /* 0x040fe20000400000 */
[C---:B------:R-:W-:Y:S01]  /*71b0*/  FMUL R20, R38.reuse, R24 ;  /* 0x0000001826147220 */ /* 0x040fe20000400000 */
[C---:B------:R-:W-:Y:S01]  /*71c0*/  FMUL R21, R38.reuse, R25 ;  /* 0x0000001926157220 */ /* 0x040fe20000400000 */
[----:B------:R-:W-:Y:S02]  /*71d0*/  HADD2.F32 R68, -RZ, R65.H1_H1 ;  /* 0x30000041ff447230 */ /* 0x000fe40000004100 */
[C---:B------:R-:W-:Y:S01]  /*71e0*/  FMUL R24, R38.reuse, R28 ;  /* 0x0000001c26187220 */ /* 0x040fe20000400000 */
[C---:B------:R-:W-:Y:S01]  /*71f0*/  FMUL R25, R38.reuse, R29 ;  /* 0x0000001d26197220 */ /* 0x040fe20000400000 */
[C---:B------:R-:W-:Y:S01]  /*7200*/  FMUL R28, R38.reuse, R32 ;  /* 0x00000020261c7220 */ /* 0x040fe20000400000 */
[C---:B------:R-:W-:Y:S01]  /*7210*/  FMUL R29, R38.reuse, R33 ;  /* 0x00000021261d7220 */ /* 0x040fe20000400000 */
[C---:B------:R-:W-:Y:S01]  /*7220*/  FMUL R3, R38.reuse, R6 ;  /* 0x0000000626037220 */ /* 0x040fe20000400000 */
[C---:B------:R-:W-:Y:S01]  /*7230*/  FMUL R7, R38.reuse, R7 ;  /* 0x0000000726077220 */ /* 0x040fe20000400000 */
[C---:B------:R-:W-:Y:S01]  /*7240*/  FMUL R6, R38.reuse, R10 ;  /* 0x0000000a26067220 */ /* 0x040fe20000400000 */
[-C--:B------:R-:W-:Y:S01]  /*7250*/  F2FP.F16.E5M2.UNPACK_B R40, R79.reuse ;  /* 0x0000004fff28723e */ /* 0x080fe200020004ff */
[C---:B------:R-:W-:Y:S01]  /*7260*/  FFMA R3, R41.reuse, R44, R3 ;  /* 0x0000002c29037223 */ /* 0x040fe20000000003 */
[C---:B------:R-:W-:Y:S01]  /*7270*/  FFMA R7, R41.reuse, R46, R7 ;  /* 0x0000002e29077223 */ /* 0x040fe20000000007 */
[----:B------:R-:W-:Y:S01]  /*7280*/  F2FP.F16.E5M2.UNPACK_B R42, R79.H1 ;  /* 0x0000004fff2a723e */ /* 0x000fe200030004ff */
[C---:B------:R-:W-:Y:S01]  /*7290*/  FFMA R4, R41.reuse, R43, R4 ;  /* 0x0000002b29047223 */ /* 0x040fe20000000004 */
[----:B------:R-:W-:Y:S01]  /*72a0*/  FFMA R5, R41, R48, R5 ;  /* 0x0000003029057223 */ /* 0x000fe20000000005 */
[----:B------:R-:W-:Y:S01]  /*72b0*/  ISETP.NE.AND P0, PT, R99, RZ, PT ;  /* 0x000000ff6300720c */ /* 0x000fe20003f05270 */
[----:B------:R-:W-:Y:S01]  /*72c0*/  FFMA R6, R41, R45, R6 ;  /* 0x0000002d29067223 */ /* 0x000fe20000000006 */
[----:B------:R-:W-:Y:S01]  /*72d0*/  F2FP.SATFINITE.E5M2.F32.PACK_AB_MERGE_C R105, R7, R3, RZ ;  /* 0x000000030769723e */ /* 0x000fe200048060ff */
[C---:B------:R-:W-:Y:S01]  /*72e0*/  FMUL R11, R38.reuse, R11 ;  /* 0x0000000b260b7220 */ /* 0x040fe20000400000 */
[C---:B------:R-:W-:Y:S01]  /*72f0*/  FMUL R10, R38.reuse, R14 ;  /* 0x0000000e260a7220 */ /* 0x040fe20000400000 */
[----:B------:R-:W-:Y:S01]  /*7300*/  FMUL R15, R38, R15 ;  /* 0x0000000f260f7220 */ /* 0x000fe20000400000 */
[----:B------:R-:W-:Y:S01]  /*7310*/  F2FP.SATFINITE.E5M2.F32.PACK_AB_MERGE_C R104, R2, R0, R105 ;  /* 0x000000000268723e */ /* 0x000fe20004806069 */
[C---:B------:R-:W-:Y:S01]  /*7320*/  FFMA R11, R41.reuse, R50, R11 ;  /* 0x00000032290b7223 */ /* 0x040fe2000000000b */
[----:B------:R-:W-:Y:S01]  /*7330*/  FFMA R8, R41, R47, R8 ;  /* 0x0000002f29087223 */ /* 0x000fe20000000008 */
[----:B------:R-:W-:Y:S01]  /*7340*/  ISETP.NE.AND P6, PT, R103, RZ, PT ;  /* 0x000000ff6700720c */ /* 0x000fe20003fc5270 */
[----:B------:R-:W-:Y:S01]  /*7350*/  FFMA R9, R41, R52, R9 ;  /* 0x0000003429097223 */ /* 0x000fe20000000009 */
[--C-:B------:R-:W-:Y:S01]  /*7360*/  HADD2.F32 R53, -RZ, R55.reuse.H0_H0 ;  /* 0x20000037ff357230 */ /* 0x100fe20000004100 */
[----:B------:R-:W-:Y:S01]  /*7370*/  F2FP.SATFINITE.E5M2.F32.PACK_AB_MERGE_C R105, R11, R6, RZ ;  /* 0x000000060b69723e */ /* 0x000fe200048060ff */
[C---:B------:R-:W-:Y:S01]  /*7380*/  FFMA R10, R41.reuse, R49, R10 ;  /* 0x00000031290a7223 */ /* 0x040fe2000000000a */
[C---:B------:R-:W-:Y:S01]  /*7390*/  FFMA R15, R41.reuse, R54, R15 ;  /* 0x00000036290f7223 */ /* 0x040fe2000000000f */
[----:B------:R-:W-:Y:S01]  /*73a0*/  FFMA R12, R41, R51, R12 ;  /* 0x00000033290c7223 */ /* 0x000fe2000000000c */
[----:B------:R-:W-:Y:S01]  /*73b0*/  F2FP.SATFINITE.E5M2.F32.PACK_AB_MERGE_C R105, R5, R4, R105 ;  /* 0x000000040569723e */ /* 0x000fe20004806069 */
[----:B------:R-:W-:Y:S01]  /*73c0*/  FFMA R13, R41, R56, R13 ;  /* 0x00000038290d7223 */ /* 0x000fe2000000000d */
[----:B------:R-:W-:Y:S01]  /*73d0*/  HADD2.F32 R58, -RZ, R55.H1_H1 ;  /* 0x30000037ff3a7230 */ /* 0x000fe20000004100 */
[----:B------:R-:W-:Y:S01]  /*73e0*/  F2FP.SATFINITE.E5M2.F32.PACK_AB_MERGE_C R106, R15, R10, RZ ;  /* 0x0000000a0f6a723e */ /* 0x000fe200048060ff */
[----:B------:R-:W-:Y:S02]  /*73f0*/  HADD2.F32 R55, -RZ, R57.H0_H0 ;  /* 0x20000039ff377230 */ /* 0x000fe40000004100 */
[C---:B------:R-:W-:Y:S01]  /*7400*/  FMUL R14, R38.reuse, R18 ;  /* 0x00000012260e7220 */ /* 0x040fe20000400000 */
[C---:B------:R-:W-:Y:S01]  /*7410*/  FMUL R19, R38.reuse, R19 ;  /* 0x0000001326137220 */ /* 0x040fe20000400000 */
[--C-:B------:R-:W-:Y:S02]  /*7420*/  HADD2.F32 R57, -RZ, R59.reuse.H0_H0 ;  /* 0x2000003bff397230 */ /* 0x100fe40000004100 */
[C---:B------:R-:W-:Y:S01]  /*7430*/  FMUL R18, R38.reuse, R22 ;  /* 0x0000001626127220 */ /* 0x040fe20000400000 */
[C---:B------:R-:W-:Y:S01]  /*7440*/  FFMA R14, R41.reuse, R53, R14 ;  /* 0x00000035290e7223 */ /* 0x040fe2000000000e */
[----:B------:R-:W-:Y:S02]  /*7450*/  HADD2.F32 R62, -RZ, R59.H1_H1 ;  /* 0x3000003bff3e7230 */ /* 0x000fe40000004100 */
[C---:B------:R-:W-:Y:S01]  /*7460*/  FFMA R19, R41.reuse, R58, R19 ;  /* 0x0000003a29137223 */ /* 0x040fe20000000013 */
[----:B------:R-:W-:Y:S02]  /*7470*/  HADD2.F32 R59, -RZ, R61.H0_H0 ;  /* 0x2000003dff3b7230 */ /* 0x000fe40000004100 */
[C---:B------:R-:W-:Y:S01]  /*7480*/  FMUL R23, R38.reuse, R23 ;  /* 0x0000001726177220 */ /* 0x040fe20000400000 */
[C---:B------:R-:W-:Y:S01]  /*7490*/  FFMA R16, R41.reuse, R55, R16 ;  /* 0x0000003729107223 */ /* 0x040fe20000000010 */
[C---:B------:R-:W-:Y:S01]  /*74a0*/  FFMA R17, R41.reuse, R60, R17 ;  /* 0x0000003c29117223 */ /* 0x040fe20000000011 */
[--C-:B------:R-:W-:Y:S02]  /*74b0*/  HADD2.F32 R61, -RZ, R63.reuse.H0_H0 ;  /* 0x2000003fff3d7230 */ /* 0x100fe40000004100 */
[C---:B------:R-:W-:Y:S01]  /*74c0*/  FFMA R18, R41.reuse, R57, R18 ;  /* 0x0000003929127223 */ /* 0x040fe20000000012 */
[----:B------:R-:W-:Y:S02]  /*74d0*/  HADD2.F32 R66, -RZ, R63.H1_H1 ;  /* 0x3000003fff427230 */ /* 0x000fe40000004100 */
[C---:B------:R-:W-:Y:S01]  /*74e0*/  FMUL R22, R38.reuse, R26 ;  /* 0x0000001a26167220 */ /* 0x040fe20000400000 */
[----:B------:R-:W-:Y:S02]  /*74f0*/  HADD2.F32 R63, -RZ, R65.H0_H0 ;  /* 0x20000041ff3f7230 */ /* 0x000fe40000004100 */
[C---:B------:R-:W-:Y:S01]  /*7500*/  FFMA R23, R41.reuse, R62, R23 ;  /* 0x0000003e29177223 */ /* 0x040fe20000000017 */
[C---:B------:R-:W-:Y:S01]  /*7510*/  FMUL R27, R38.reuse, R27 ;  /* 0x0000001b261b7220 */ /* 0x040fe20000400000 */
[C---:B------:R-:W-:Y:S01]  /*7520*/  FFMA R20, R41.reuse, R59, R20 ;  /* 0x0000003b29147223 */ /* 0x040fe20000000014 */
[C---:B------:R-:W-:Y:S01]  /*7530*/  FFMA R21, R41.reuse, R64, R21 ;  /* 0x0000004029157223 */ /* 0x040fe20000000015 */
[--C-:B------:R-:W-:Y:S02]  /*7540*/  HADD2.F32 R65, -RZ, R67.reuse.H0_H0 ;  /* 0x20000043ff417230 */ /* 0x100fe40000004100 */
[C---:B------:R-:W-:Y:S01]  /*7550*/  FFMA R22, R41.reuse, R61, R22 ;  /* 0x0000003d29167223 */ /* 0x040fe20000000016 */
[----:B------:R-:W-:Y:S02]  /*7560*/  HADD2.F32 R70, -RZ, R67.H1_H1 ;  /* 0x30000043ff467230 */ /* 0x000fe40000004100 */
[C---:B------:R-:W-:Y:S01]  /*7570*/  FMUL R26, R38.reuse, R30 ;  /* 0x0000001e261a7220 */ /* 0x040fe20000400000 */
[--C-:B------:R-:W-:Y:S02]  /*7580*/  HADD2.F32 R67, -RZ, R40.reuse.H0_H0 ;  /* 0x20000028ff437230 */ /* 0x100fe40000004100 */
[C---:B------:R-:W-:Y:S01]  /*7590*/  FFMA R27, R41.reuse, R66, R27 ;  /* 0x00000042291b7223 */ /* 0x040fe2000000001b */
[C---:B------:R-:W-:Y:S01]  /*75a0*/  FMUL R31, R38.reuse, R31 ;  /* 0x0000001f261f7220 */ /* 0x040fe20000400000 */
[C---:B------:R-:W-:Y:S01]  /*75b0*/  FFMA R24, R41.reuse, R63, R24 ;  /* 0x0000003f29187223 */ /* 0x040fe20000000018 */
[----:B------:R-:W-:Y:S02]  /*75c0*/  HADD2.F32 R40, -RZ, R40.H1_H1 ;  /* 0x30000028ff287230 */ /* 0x000fe40000004100 */
[C---:B------:R-:W-:Y:S01]  /*75d0*/  FFMA R25, R41.reuse, R68, R25 ;  /* 0x0000004429197223 */ /* 0x040fe20000000019 */
[--C-:B------:R-:W-:Y:S02]  /*75e0*/  HADD2.F32 R69, -RZ, R42.reuse.H0_H0 ;  /* 0x2000002aff457230 */ /* 0x100fe40000004100 */
[C---:B------:R-:W-:Y:S01]  /*75f0*/  FFMA R26, R41.reuse, R65, R26 ;  /* 0x00000041291a7223 */ /* 0x040fe2000000001a */
[----:B------:R-:W-:Y:S02]  /*7600*/  HADD2.F32 R42, -RZ, R42.H1_H1 ;  /* 0x3000002aff2a7230 */ /* 0x000fe40000004100 */
[C---:B------:R-:W-:Y:S01]  /*7610*/  FMUL R30, R38.reuse, R34 ;  /* 0x00000022261e7220 */ /* 0x040fe20000400000 */
[----:B------:R-:W-:Y:S01]  /*7620*/  FFMA R31, R41, R70, R31 ;  /* 0x00000046291f7223 */ /* 0x000fe2000000001f */
[----:B------:R-:W-:Y:S01]  /*7630*/  FMUL R35, R38, R35 ;  /* 0x0000002326237220 */ /* 0x000fe20000400000 */
[----:B------:R-:W-:Y:S01]  /*7640*/  F2FP.SATFINITE.E5M2.F32.PACK_AB_MERGE_C R107, R19, R14, RZ ;  /* 0x0000000e136b723e */ /* 0x000fe200048060ff */
[C---:B------:R-:W-:Y:S01]  /*7650*/  FFMA R28, R41.reuse, R67, R28 ;  /* 0x00000043291c7223 */ /* 0x040fe2000000001c */
[C---:B------:R-:W-:Y:S01]  /*7660*/  FFMA R29, R41.reuse, R40, R29 ;  /* 0x00000028291d7223 */ /* 0x040fe2000000001d */
[C---:B------:R-:W-:Y:S01]  /*7670*/  FFMA R30, R41.reuse, R69, R30 ;  /* 0x00000045291e7223 */ /* 0x040fe2000000001e */
[----:B------:R-:W-:Y:S01]  /*7680*/  FFMA R35, R41, R42, R35 ;  /* 0x0000002a29237223 */ /* 0x000fe20000000023 */
[----:B------:R-:W-:Y:S02]  /*7690*/  F2FP.SATFINITE.E5M2.F32.PACK_AB_MERGE_C R106, R9, R8, R106 ;  /* 0x00000008096a723e */ /* 0x000fe4000480606a */
[----:B------:R-:W-:Y:S02]  /*76a0*/  F2FP.SATFINITE.E5M2.F32.PACK_AB_MERGE_C R107, R13, R12, R107 ;  /* 0x0000000c0d6b723e */ /* 0x000fe4000480606b */
[----:B------:R-:W-:Y:S02]  /*76b0*/  F2FP.SATFINITE.E5M2.F32.PACK_AB_MERGE_C R108, R23, R18, RZ ;  /* 0x00000012176c723e */ /* 0x000fe400048060ff */
[----:B------:R-:W-:Y:S01]  /*76c0*/  F2FP.SATFINITE.E5M2.F32.PACK_AB_MERGE_C R109, R27, R22, RZ ;  /* 0x000000161b6d723e */ /* 0x000fe200048060ff */
[----:B------:R1:W-:Y:S01]  /*76d0*/  STS.128 [R88+UR43+0x4200], R104 ;  /* 0x0042006858007988 */ /* 0x0003e20008000c2b */
[----:B------:R-:W-:Y:S02]  /*76e0*/  F2FP.SATFINITE.E5M2.F32.PACK_AB_MERGE_C R112, R31, R26, RZ ;  /* 0x0000001a1f70723e */ /* 0x000fe400048060ff */
[----:B------:R-:W-:Y:S02]  /*76f0*/  F2FP.SATFINITE.E5M2.F32.PACK_AB_MERGE_C R114, R35, R30, RZ ;  /* 0x0000001e2372723e */ /* 0x000fe400048060ff */
[----:B------:R-:W-:Y:S02]  /*7700*/  F2FP.SATFINITE.E5M2.F32.PACK_AB_MERGE_C R108, R17, R16, R108 ;  /* 0x00000010116c723e */ /* 0x000fe4000480606c */
[----:B------:R-:W-:Y:S02]  /*7710*/  F2FP.SATFINITE.E5M2.F32.PACK_AB_MERGE_C R109, R21, R20, R109 ;  /* 0x00000014156d723e */ /* 0x000fe4000480606d */
[----:B------:R-:W-:Y:S02]  /*7720*/  F2FP.SATFINITE.E5M2.F32.PACK_AB_MERGE_C R110, R25, R24, R112 ;  /* 0x00000018196e723e */ /* 0x000fe40004806070 */
[----:B------:R-:W-:Y:S02]  /*7730*/  F2FP.SATFINITE.E5M2.F32.PACK_AB_MERGE_C R111, R29, R28, R114 ;  /* 0x0000001c1d6f723e */ /* 0x000fe40004806072 */
[----:B------:R-:W-:Y:S02]  /*7740*/  LEA R112, R95, UR43, 0x3 ;  /* 0x0000002b5f707c11 */ /* 0x000fe4000f8e18ff */
[----:B------:R-:W-:Y:S01]  /*7750*/  @P6 SHF.L.U32 R113, R94, 0x1f, RZ ;  /* 0x0000001f5e716819 */ /* 0x000fe200000006ff */
[----:B------:R1:W-:Y:S01]  /*7760*/  STS.128 [R100+0x4200], R108 ;  /* 0x0042006c64007388 */ /* 0x0003e20000000c00 */
[----:B------:R-:W-:Y:S01]  /*7770*/  @!PT LDS RZ, [RZ] ;  /* 0x00000000fffff984 */ /* 0x000fe20000000800 */
[----:B------:R-:W-:Y:S01]  /*7780*/  @!PT LDS RZ, [RZ] ;  /* 0x00000000fffff984 */ /* 0x000fe20000000800 */
[----:B------:R-:W-:Y:S01]  /*7790*/  @!PT LDS RZ, [RZ] ;  /* 0x00000000fffff984 */ /* 0x000fe20000000800 */
[----:B------:R-:W-:Y:S01]  /*77a0*/  @!PT LDS RZ, [RZ] ;  /* 0x00000000fffff984 */ /* 0x000fe20000000800 */
[----:B------:R2:W-:Y:S07]  /*77b0*/  MEMBAR.ALL.CTA ;  /* 0x0000000000007992 */ /* 0x0005ee0000008000 */
[----:B--2---:R-:W2:Y:S02]  /*77c0*/  FENCE.VIEW.ASYNC.S ;  /* 0x00000000000073c6 */ /* 0x004ea40000000000 */
[----:B--2---:R-:W-:Y:S06]  /*77d0*/  BAR.SYNC.DEFER_BLOCKING 0x1, 0x80 ;  /* 0x0042000000007b1d */ /* 0x004fec0000010000 */
[----:B------:R-:W-:Y:S05]  /*77e0*/  @P0 BRA `(.L_x_121) ;  /* 0x0000000000380947 */ /* 0x000fea0003800000 */
[----:B------:R-:W-:Y:S01]  /*77f0*/  UIADD3 UR4, UPT, UPT, UR43, 0x4200, URZ ;  /* 0x000042002b047890 */ /* 0x000fe2000fffe0ff */
[----:B------:R-:W-:Y:S01]  /*7800*/  UMOV UR51, UR36 ;  /* 0x0000002400337c82 */ /* 0x000fe20008000000 */
[----:B------:R-:W-:Y:S02]  /*7810*/  UIADD3 UR9, UPT, UPT, UR49, 0x80, URZ ;  /* 0x0000008031097890 */ /* 0x000fe4000fffe0ff */
[----:B------:R-:W-:Y:S02]  /*7820*/  UIADD3 UR8, UPT, UPT, UR43, 0x4a00, URZ ;  /* 0x00004a002b087890 */ /* 0x000fe4000fffe0ff */
[----:B------:R-:W-:Y:S01]  /*7830*/  MOV R98, UR4 ;  /* 0x0000000400627c02 */ /* 0x000fe20008000f00 */
[----:B------:R-:W-:Y:S01]  /*7840*/  UIADD3 UR4, UP0, UPT, UR60, 0x680, URZ ;  /* 0x000006803c047890 */ /* 0x000fe2000ff1e0ff */
[----:B------:R-:W-:Y:S02]  /*7850*/  UMOV UR10, UR50 ;  /* 0x00000032000a7c82 */ /* 0x000fe40008000000 */
[----:B------:R-:W-:Y:S01]  /*7860*/  R2UR UR48, R98 ;  /* 0x00000000623072ca */ /* 0x000fe200000e0000 */
[----:B------:R-:W-:Y:S01]  /*7870*/  UIADD3.X UR5, UPT, UPT, URZ, UR61, URZ, UP0, !UPT ;  /* 0x0000003dff057290 */ /* 0x000fe200087fe4ff */
[----:B------:R-:W-:Y:S11]  /*7880*/  UMOV UR11, UR36 ;  /* 0x00000024000b7c82 */ /* 0x000ff60008000000 */
[----:B------:R2:W-:Y:S01]  /*7890*/  UTMASTG.3D [UR48], [UR4] ;  /* 0x00000030040073b5 */ /* 0x0005e20008010000 */
[----:B------:R2:W-:Y:S01]  /*78a0*/  UTMASTG.3D [UR8], [UR4] ;  /* 0x00000008040073b5 */ /* 0x0005e20008010000 */
[----:B------:R0:W-:Y:S01]  /*78b0*/  UTMACMDFLUSH ;  /* 0x00000000000079b7 */ /* 0x0001e20000000000 */
[----:B--2---:R-:W-:Y:S04]  /*78c0*/  DEPBAR.LE SB0, 0x1 ;  /* 0x000080400000791a */ /* 0x004fe80000000000 */
.L_x_121:
[----:B------:R-:W-:Y:S05]  /*78d0*/  BSYNC.RECONVERGENT B0 ;  /* 0x0000000000007941 */ /* 0x000fea0003800200 */
.L_x_120:
[----:B------:R-:W-:Y:S06]  /*78e0*/  BAR.SYNC.DEFER_BLOCKING 0x1, 0x80 ;  /* 0x0042000000007b1d */ /* 0x000fec0000010000 */
[----:B------:R-:W2:Y:S01]  /*78f0*/  @P6 SYNCS.PHASECHK.TRANS64.TRYWAIT P0, [R112+URZ+0x80], R113 ;  /* 0x00008071700065a7 */ /* 0x000ea200080011ff */
[----:B------:R-:W-:Y:S01]  /*7900*/  BSSY B1, `(.L_x_122) ;  /* 0x0000020000017945 */ /* 0x000fe20003800000 */
[----:B--2---:R-:W-:Y:S03]  /*7910*/  @P6 SEL R71, RZ, 0x1, !P0 ;  /* 0x00000001ff476807 */ /* 0x004fe60004000000 */
[----:B------:R-:W-:Y:S05]  /*7920*/  @!P6 BRA `(.L_x_123) ;  /* 0x000000000074e947 */ /* 0x000fea0003800000 */
[----:B------:R-:W-:Y:S01]  /*7930*/  ISETP.NE.AND P1, PT, R101, RZ, PT ;  /* 0x000000ff6500720c */ /* 0x000fe20003f25270 */
[----:B------:R-:W2:Y:S01]  /*7940*/  S2R R0, SR_CgaCtaId ;  /* 0x0000000000007919 */ /* 0x000ea20000008800 */
[----:B------:R-:W-:Y:S01]  /*7950*/  ISETP.NE.AND P0, PT, R71, RZ, PT ;  /* 0x000000ff4700720c */ /* 0x000fe20003f05270 */
[----:B------:R-:W-:Y:S10]  /*7960*/  BSSY B0, `(.L_x_124) ;  /* 0x0000008000007945 */ /* 0x000ff40003800000 */
[----:B------:R-:W-:Y:S05]  /*7970*/  @P1 IMAD R2, R95, 0x1000, R88 ;  /* 0x000010005f021824 */ /* 0x000fea00078e0258 */
[----:B------:R-:W-:Y:S05]  /*7980*/  @P1 IADD3 R3, PT, PT, R2, UR43, RZ ;  /* 0x0000002b02031c10 */ /* 0x000fea000fffe0ff */
[----:B------:R-:W-:Y:S01]  /*7990*/  @P1 IMAD.IADD R4, R3, 0x1, R102 ;  /* 0x0000000103041824 */ /* 0x000fe200078e0266 */
[----:B------:R-:W-:Y:S06]  /*79a0*/  @P0 BRA `(.L_x_125) ;  /* 0x00000000000c0947 */ /* 0x000fec0003800000 */
[----:B------:R-:W-:Y:S04]  /*79b0*/  SHF.L.U32 R3, R94, 0x1f, RZ ;  /* 0x0000001f5e037819 */ /* 0x000fe800000006ff */
[----:B------:R-:W3:Y:S02]  /*79c0*/  SYNCS.PHASECHK.TRANS64.TRYWAIT P0, [R112+URZ+0x80], R3 ;  /* 0x00008003700075a7 */ /* 0x000ee400080011ff */
[----:B---3--:R-:W-:Y:S05]  /*79d0*/  @!P0 BRA `(.L_x_126) ;  /* 0x0000003400948947 */ /* 0x008fea0003800000 */
.L_x_125:
[----:B------:R-:W-:Y:S05]  /*79e0*/  BSYNC B0 ;  /* 0x0000000000007941 */ /* 0x000fea0003800000 */
.L_x_124:
[----:B------:R-:W-:Y:S01]  /*79f0*/  ISETP.NE.AND P0, PT, R101, RZ, PT ;  /* 0x000000ff6500720c */ /* 0x000fe20003f05270 */
[----:B---3--:R-:W-:Y:S02]  /*7a00*/  VIADD R3, R112, 0xa0 ;  /* 0x000000a070037836 */ /* 0x008fe40000000000 */
[----:B------:R-:W-:Y:S03]  /*7a10*/  VIADD R95, R95, 0x1 ;  /* 0x000000015f5f7836 */ /* 0x000fe60000000000 */
[----:B--2---:R-:W-:Y:S07]  /*7a20*/  PRMT R0, R0, 0x654, R3 ;  /* 0x0000065400007816 */ /* 0x004fee0000000003 */
[----:B------:R2:W3:Y:S04]  /*7a30*/  @P0 LDS.128 R72, [R2+UR43+0x200] ;  /* 0x0002002b02480984 */ /* 0x0004e80008000c00 */
[----:B------:R2:W4:Y:S01]  /*7a40*/  @P0 LDS.128 R76, [R4+0x200] ;  /* 0x00020000044c0984 */ /* 0x0005220000000c00 */
        /* <DEDUP_REMOVED lines=11> */
.L_x_123:
[----:B------:R-:W-:Y:S05]  /*7b00*/  BSYNC B1 ;  /* 0x0000000000017941 */ /* 0x000fea0003800000 */
.L_x_122:
[----:B--2---:R-:W-:Y:S05]  /*7b10*/  VIADD R0, R39, 0x20 ;  /* 0x0000002027007836 */ /* 0x004fea0000000000 */
[----:B------:R-:W-:Y:S04]  /*7b20*/  SHF.R.U32.HI R0, RZ, 0x15, R0 ;  /* 0x00000015ff007819 */ /* 0x000fe80000011600 */
[----:B------:R-:W-:Y:S11]  /*7b30*/  LOP3.LUT P0, RZ, R0, 0x3, R91, 0x48, !PT ;  /* 0x0000000300ff7812 */ /* 0x000ff6000780485b */
[----:B------:R-:W-:Y:S02]  /*7b40*/  @!UPT UIADD3 URZ, UPT, UPT, URZ, URZ, URZ ;  /* 0x000000fffffff290 */ /* 0x000fe4000fffe0ff */
[----:B------:R-:W-:Y:S05]  /*7b50*/  @!P0 BRA `(.L_x_127) ;  /* 0x0000000000408947 */ /* 0x000fea0003800000 */
[----:B------:R-:W2:Y:S01]  /*7b60*/  LDCU.64 UR8, c[0x4][0x78] ;  /* 0x01000f00ff0877ac */ /* 0x000ea20008000a00 */
[----:B------:R-:W-:Y:S01]  /*7b70*/  MOV R3, 0x0 ;  /* 0x0000000000037802 */ /* 0x000fe20000000f00 */
[----:B------:R-:W-:Y:S02]  /*7b80*/  HFMA2 R12, -RZ, RZ, 0, 5.9604644775390625e-08 ;  /* 0x00000001ff0c7431 */ /* 0x000fe400000001ff */
[----:B------:R-:W-:Y:S02]  /*7b90*/  IMAD.MOV.U32 R8, RZ, RZ, 0x192 ;  /* 0x00000192ff087424 */ /* 0x000fe400078e00ff */
[----:B------:R-:W-:Y:S01]  /*7ba0*/  IMAD.MOV.U32 R13, RZ, RZ, RZ ;  /* 0x000000ffff0d7224 */ /* 0x000fe200078e00ff */
[----:B------:R-:W5:Y:S01]  /*7bb0*/  LDCU.64 UR6, c[0x4][0x80] ;  /* 0x01001000ff0677ac */ /* 0x000f620008000a00 */
[----:B------:R-:W1:Y:S01]  /*7bc0*/  LDC.64 R2, c[0x4][R3] ;  /* 0x0100000003027b82 */ /* 0x000e620000000a00 */
[----:B------:R-:W3:Y:S01]  /*7bd0*/  LDCU.64 UR4, c[0x4][0x18] ;  /* 0x01000300ff0477ac */ /* 0x000ee20008000a00 */
[----:B--2---:R-:W-:Y:S01]  /*7be0*/  MOV R5, UR9 ;  /* 0x0000000900057c02 */ /* 0x004fe20008000f00 */
[----:B------:R-:W-:Y:S01]  /*7bf0*/  IMAD.U32 R4, RZ, RZ, UR8 ;  /* 0x00000008ff047e24 */ /* 0x000fe2000f8e00ff */
[----:B-----5:R-:W-:Y:S01]  /*7c00*/  MOV R7, UR7 ;  /* 0x0000000700077c02 */ /* 0x020fe20008000f00 */
[----:B------:R-:W-:Y:S01]  /*7c10*/  IMAD.U32 R6, RZ, RZ, UR6 ;  /* 0x00000006ff067e24 */ /* 0x000fe2000f8e00ff */
[----:B---3--:R-:W-:Y:S01]  /*7c20*/  MOV R11, UR5 ;  /* 0x00000005000b7c02 */ /* 0x008fe20008000f00 */
[----:B------:R-:W-:Y:S02]  /*7c30*/  IMAD.U32 R10, RZ, RZ, UR4 ;  /* 0x00000004ff0a7e24 */ /* 0x000fe4000f8e00ff */
[----:B------:R-:W-:Y:S07]  /*7c40*/  LEPC R20, `(.L_x_127) ;  /* 0x000000001014794e */ /* 0x000fee0000000000 */
[----:B-1--4-:R-:W-:Y:S05]  /*7c50*/  CALL.ABS.NOINC R2 ;  /* 0x0000000002007343 */ /* 0x012fea0003c00000 */
.L_x_127:
[-C--:B---3--:R-:W-:Y:S01]  /*7c60*/  F2FP.F16.E5M2.UNPACK_B R42, R72.reuse ;  /* 0x00000048ff2a723e */ /* 0x088fe200020004ff */
        /* <DEDUP_REMOVED lines=13> */
[----:B------:R-:W-:Y:S01]  /*7d40*/  F2FP.F16.E5M2.UNPACK_B R54, R75 ;  /* 0x0000004bff36723e */ /* 0x000fe200020004ff */
[----:B------:R-:W2:Y:S01]  /*7d50*/  LDTM.x32 R4, tmem[UR4+0x20] ;  /* 0x00002004000479ee */ /* 0x000ea200082c0000 */
[----:B------:R-:W-:Y:S01]  /*7d60*/  HADD2.F32 R46, -RZ, R46.H1_H1 ;  /* 0x3000002eff2e7230 */ /* 0x000fe20000004100 */
[----:B----4-:R-:W-:Y:S01]  /*7d70*/  F2FP.F16.E5M2.UNPACK_B R58, R76 ;  /* 0x0000004cff3a723e */ /* 0x010fe200020004ff */
[--C-:B------:R-:W-:Y:S01]  /*7d80*/  HADD2.F32 R49, -RZ, R50.reuse.H0_H0 ;  /* 0x20000032ff317230 */ /* 0x100fe20000004100 */
[----:B------:R-:W-:Y:S01]  /*7d90*/  F2FP.F16.E5M2.UNPACK_B R62, R77 ;  /* 0x0000004dff3e723e */ /* 0x000fe200020004ff */
[----:B------:R-:W-:Y:S01]  /*7da0*/  HADD2.F32 R50, -RZ, R50.H1_H1 ;  /* 0x30000032ff327230 */ /* 0x000fe20000004100 */
[----:B------:R-:W-:Y:S01]  /*7db0*/  F2FP.F16.E5M2.UNPACK_B R66, R78 ;  /* 0x0000004eff42723e */ /* 0x000fe200020004ff */
[--C-:B------:R-:W-:Y:S01]  /*7dc0*/  HADD2.F32 R53, -RZ, R54.reuse.H0_H0 ;  /* 0x20000036ff357230 */ /* 0x100fe20000004100 */
[----:B------:R-:W-:Y:S01]  /*7dd0*/  F2FP.F16.E5M2.UNPACK_B R70, R79 ;  /* 0x0000004fff46723e */ /* 0x000fe200020004ff */
[----:B------:R-:W-:Y:S01]  /*7de0*/  HADD2.F32 R54, -RZ, R54.H1_H1 ;  /* 0x30000036ff367230 */ /* 0x000fe20000004100 */
[----:B------:R-:W-:Y:S01]  /*7df0*/  F2FP.F16.E5M2.UNPACK_B R56, R75.H1 ;  /* 0x0000004bff38723e */ /* 0x000fe200030004ff */
[--C-:B------:R-:W-:Y:S01]  /*7e00*/  HADD2.F32 R57, -RZ, R58.reuse.H0_H0 ;  /* 0x2000003aff397230 */ /* 0x100fe20000004100 */
[----:B------:R-:W-:Y:S01]  /*7e10*/  F2FP.F16.E5M2.UNPACK_B R60, R76.H1 ;  /* 0x0000004cff3c723e */ /* 0x000fe200030004ff */
[----:B------:R-:W-:Y:S01]  /*7e20*/  HADD2.F32 R58, -RZ, R58.H1_H1 ;  /* 0x3000003aff3a7230 */ /* 0x000fe20000004100 */
[----:B------:R-:W-:Y:S01]  /*7e30*/  F2FP.F16.E5M2.UNPACK_B R64, R77.H1 ;  /* 0x0000004dff40723e */ /* 0x000fe200030004ff */
[--C-:B------:R-:W-:Y:S01]  /*7e40*/  HADD2.F32 R61, -RZ, R62.reuse.H0_H0 ;  /* 0x2000003eff3d7230 */ /* 0x100fe20000004100 */
[----:B------:R-:W-:Y:S01]  /*7e50*/  F2FP.F16.E5M2.UNPACK_B R68, R78.H1 ;  /* 0x0000004eff44723e */ /* 0x000fe200030004ff */
[----:B------:R-:W-:Y:S01]  /*7e60*/  HADD2.F32 R62, -RZ, R62.H1_H1 ;  /* 0x3000003eff3e7230 */ /* 0x000fe20000004100 */
[----:B------:R-:W-:Y:S01]  /*7e70*/  ISETP.NE.AND P0, PT, R99, RZ, PT ;  /* 0x000000ff6300720c */ /* 0x000fe20003f05270 */
[--C-:B------:R-:W-:Y:S01]  /*7e80*/  HADD2.F32 R65, -RZ, R66.reuse.H0_H0 ;  /* 0x20000042ff417230 */ /* 0x100fe20000004100 */
[----:B------:R-:W-:Y:S01]  /*7e90*/  ISETP.NE.AND P6, PT, R103, RZ, PT ;  /* 0x000000ff6700720c */ /* 0x000fe20003fc5270 */
[----:B------:R-:W-:Y:S02]  /*7ea0*/  HADD2.F32 R66, -RZ, R66.H1_H1 ;  /* 0x30000042ff427230 */ /* 0x000fe40000004100 */
[--C-:B------:R-:W-:Y:S02]  /*7eb0*/  HADD2.F32 R69, -RZ, R70.reuse.H0_H0 ;  /* 0x20000046ff457230 */ /* 0x100fe40000004100 */
[C---:B--2---:R-:W-:Y:S01]  /*7ec0*/  FMUL R0, R38.reuse, R4 ;  /* 0x0000000426007220 */ /* 0x044fe20000400000 */
        /* <DEDUP_REMOVED lines=20> */
[--C-:B------:R-:W-:Y:S02]  /*8010*/  HADD2.F32 R47, -RZ, R48.reuse.H0_H0 ;  /* 0x20000030ff2f7230 */ /* 0x100fe40000004100 */
[C---:B------:R-:W-:Y:S01]  /*8020*/  FMUL R6, R38.reuse, R10 ;  /* 0x0000000a26067220 */ /* 0x040fe20000400000 */
[C---:B------:R-:W-:Y:S01]  /*8030*/  FFMA R3, R41.reuse, R42, R3 ;  /* 0x0000002a29037223 */ /* 0x040fe20000000003 */
[----:B------:R-:W-:Y:S02]  /*8040*/  HADD2.F32 R48, -RZ, R48.H1_H1 ;  /* 0x30000030ff307230 */ /* 0x000fe40000004100 */
[C---:B------:R-:W-:Y:S01]  /*8050*/  FFMA R7, R41.reuse, R44, R7 ;  /* 0x0000002c29077223 */ /* 0x040fe20000000007 */
[C---:B------:R-:W-:Y:S01]  /*8060*/  FFMA R4, R41.reuse, R45, R4 ;  /* 0x0000002d29047223 */ /* 0x040fe20000000004 */
[C---:B------:R-:W-:Y:S01]  /*8070*/  FFMA R5, R41.reuse, R46, R5 ;  /* 0x0000002e29057223 */ /* 0x040fe20000000005 */
[----:B------:R-:W-:Y:S01]  /*8080*/  FFMA R6, R41, R47, R6 ;  /* 0x0000002f29067223 */ /* 0x000fe20000000006 */
[----:B------:R-:W-:Y:S01]  /*8090*/  FMUL R11, R38, R11 ;  /* 0x0000000b260b7220 */ /* 0x000fe20000400000 */
[----:B------:R-:W-:Y:S01]  /*80a0*/  F2FP.F16.E5M2.UNPACK_B R40, R79.H1 ;  /* 0x0000004fff28723e */ /* 0x000fe200030004ff */
[--C-:B------:R-:W-:Y:S01]  /*80b0*/  HADD2.F32 R51, -RZ, R52.reuse.H0_H0 ;  /* 0x20000034ff337230 */ /* 0x100fe20000004100 */
[----:B-1----:R-:W-:Y:S01]  /*80c0*/  F2FP.SATFINITE.E5M2.F32.PACK_AB_MERGE_C R105, R7, R3, RZ ;  /* 0x000000030769723e */ /* 0x002fe200048060ff */
[C---:B------:R-:W-:Y:S01]  /*80d0*/  FFMA R11, R41.reuse, R48, R11 ;  /* 0x00000030290b7223 */ /* 0x040fe2000000000b */
[C---:B------:R-:W-:Y:S01]  /*80e0*/  FFMA R8, R41.reuse, R49, R8 ;  /* 0x0000003129087223 */ /* 0x040fe20000000008 */
[----:B------:R-:W-:Y:S01]  /*80f0*/  FFMA R9, R41, R50, R9 ;  /* 0x0000003229097223 */ /* 0x000fe20000000009 */
[----:B------:R-:W-:Y:S01]  /*8100*/  F2FP.SATFINITE.E5M2.F32.PACK_AB_MERGE_C R104, R2, R0, R105 ;  /* 0x000000000268723e */ /* 0x000fe20004806069 */
[----:B------:R-:W-:Y:S01]  /*8110*/  HADD2.F32 R52, -RZ, R52.H1_H1 ;  /* 0x30000034ff347230 */ /* 0x000fe20000004100 */
[----:B------:R-:W-:Y:S01]  /*8120*/  F2FP.SATFINITE.E5M2.F32.PACK_AB_MERGE_C R106, R11, R6, RZ ;  /* 0x000000060b6a723e */ /* 0x000fe200048060ff */
[C---:B------:R-:W-:Y:S01]  /*8130*/  FMUL R10, R38.reuse, R14 ;  /* 0x0000000e260a7220 */ /* 0x040fe20000400000 */
[C---:B------:R-:W-:Y:S01]  /*8140*/  FMUL R15, R38.reuse, R15 ;  /* 0x0000000f260f7220 */ /* 0x040fe20000400000 */
[--C-:B------:R-:W-:Y:S01]  /*8150*/  HADD2.F32 R55, -RZ, R56.reuse.H0_H0 ;  /* 0x20000038ff377230 */ /* 0x100fe20000004100 */
[----:B------:R-:W-:Y:S01]  /*8160*/  F2FP.SATFINITE.E5M2.F32.PACK_AB_MERGE_C R105, R5, R4, R106 ;  /* 0x000000040569723e */ /* 0x000fe2000480606a */
[C---:B------:R-:W-:Y:S01]  /*8170*/  FFMA R10, R41.reuse, R51, R10 ;  /* 0x00000033290a7223 */ /* 0x040fe2000000000a */
[C---:B------:R-:W-:Y:S01]  /*8180*/  FFMA R15, R41.reuse, R52, R15 ;  /* 0x00000034290f7223 */ /* 0x040fe2000000000f */
[C---:B------:R-:W-:Y:S01]  /*8190*/  FFMA R12, R41.reuse, R53, R12 ;  /* 0x00000035290c7223 */ /* 0x040fe2000000000c */
[C---:B------:R-:W-:Y:S01]  /*81a0*/  FFMA R13, R41.reuse, R54, R13 ;  /* 0x00000036290d7223 */ /* 0x040fe2000000000d */
[----:B------:R-:W-:Y:S02]  /*81b0*/  HADD2.F32 R56, -RZ, R56.H1_H1 ;  /* 0x30000038ff387230 */ /* 0x000fe40000004100 */
[C---:B------:R-:W-:Y:S01]  /*81c0*/  FMUL R14, R38.reuse, R18 ;  /* 0x00000012260e7220 */ /* 0x040fe20000400000 */
[C---:B------:R-:W-:Y:S01]  /*81d0*/  FMUL R19, R38.reuse, R19 ;  /* 0x0000001326137220 */ /* 0x040fe20000400000 */
[--C-:B------:R-:W-:Y:S02]  /*81e0*/  HADD2.F32 R59, -RZ, R60.reuse.H0_H0 ;  /* 0x2000003cff3b7230 */ /* 0x100fe40000004100 */
[C---:B------:R-:W-:Y:S01]  /*81f0*/  FMUL R18, R38.reuse, R22 ;  /* 0x0000001626127220 */ /* 0x040fe20000400000 */
[C---:B------:R-:W-:Y:S01]  /*8200*/  FFMA R14, R41.reuse, R55, R14 ;  /* 0x00000037290e7223 */ /* 0x040fe2000000000e */
[----:B------:R-:W-:Y:S02]  /*8210*/  HADD2.F32 R60, -RZ, R60.H1_H1 ;  /* 0x3000003cff3c7230 */ /* 0x000fe40000004100 */
        /* <DEDUP_REMOVED lines=8> */
[C---:B------:R-:W-:Y:S01]  /*82a0*/  FFMA R23, R41.reuse, R60, R23 ;  /* 0x0000003c29177223 */ /* 0x040fe20000000017 */
[C---:B------:R-:W-:Y:S01]  /*82b0*/  FMUL R27, R38.reuse, R27 ;  /* 0x0000001b261b7220 */ /* 0x040fe20000400000 */
[C---:B------:R-:W-:Y:S01]  /*82c0*/  FFMA R20, R41.reuse, R61, R20 ;  /* 0x0000003d29147223 */ /* 0x040fe20000000014 */
[C---:B------:R-:W-:Y:S01]  /*82d0*/  FFMA R21, R41.reuse, R62, R21 ;  /* 0x0000003e29157223 */ /* 0x040fe20000000015 */
[--C-:B------:R-:W-:Y:S02]  /*82e0*/  HADD2.F32 R67, -RZ, R68.reuse.H0_H0 ;  /* 0x20000044ff437230 */ /* 0x100fe40000004100 */
[----:B------:R-:W-:Y:S01]  /*82f0*/  FFMA R22, R41, R63, R22 ;  /* 0x0000003f29167223 */ /* 0x000fe20000000016 */
[----:B------:R-:W-:Y:S02]  /*8300*/  HADD2.F32 R68, -RZ, R68.H1_H1 ;  /* 0x30000044ff447230 */ /* 0x000fe40000004100 */
[C---:B------:R-:W-:Y:S01]  /*8310*/  FMUL R26, R38.reuse, R30 ;  /* 0x0000001e261a7220 */ /* 0x040fe20000400000 */
[----:B------:R-:W-:Y:S01]  /*8320*/  F2FP.SATFINITE.E5M2.F32.PACK_AB_MERGE_C R107, R15, R10, RZ ;  /* 0x0000000a0f6b723e */ /* 0x000fe200048060ff */
        /* <DEDUP_REMOVED lines=8> */
[----:B------:R-:W-:Y:S01]  /*83b0*/  F2FP.SATFINITE.E5M2.F32.PACK_AB_MERGE_C R106, R9, R8, R107 ;  /* 0x00000008096a723e */ /* 0x000fe2000480606b */
        /* <DEDUP_REMOVED lines=28> */
[----:B------:R-:W-:Y:S02]  /*8580*/  UIADD3 UR4, UP0, UPT, UR60, 0x680, URZ ;  /* 0x000006803c047890 */ /* 0x000fe4000ff1e0ff */
[----:B------:R-:W-:Y:S02]  /*8590*/  UIADD3 UR13, UPT, UPT, UR49, 0x20, URZ ;  /* 0x00000020310d7890 */ /* 0x000fe4000fffe0ff */
[----:B------:R-:W-:Y:S02]  /*85a0*/  UIADD3 UR12, UPT, UPT, UR43, 0x5200, URZ ;  /* 0x000052002b0c7890 */ /* 0x000fe4000fffe0ff */
[----:B------:R-:W-:Y:S01]  /*85b0*/  UIADD3.X UR5, UPT, UPT, URZ, UR61, URZ, UP0, !UPT ;  /* 0x0000003dff057290 */ /* 0x000fe200087fe4ff */
[----:B------:R-:W-:Y:S01]  /*85c0*/  UMOV UR14, UR50 ;  /* 0x00000032000e7c82 */ /* 0x000fe20008000000 */
[----:B------:R-:W-:Y:S01]  /*85d0*/  UMOV UR15, UR36 ;  /* 0x00000024000f7c82 */ /* 0x000fe20008000000 */
[----:B------:R-:W-:Y:S02]  /*85e0*/  UIADD3 UR9, UPT, UPT, UR49, 0xa0, URZ ;  /* 0x000000a031097890 */ /* 0x000fe4000fffe0ff */
[----:B------:R-:W-:Y:S01]  /*85f0*/  UIADD3 UR8, UPT, UPT, UR43, 0x5a00, URZ ;  /* 0x00005a002b087890 */ /* 0x000fe2000fffe0ff */
[----:B------:R-:W-:Y:S03]  /*8600*/  UMOV UR10, UR50 ;  /* 0x00000032000a7c82 */ /* 0x000fe60008000000 */
[----:B------:R2:W-:Y:S01]  /*8610*/  UTMASTG.3D [UR12], [UR4] ;  /* 0x0000000c040073b5 */ /* 0x0005e20008010000 */
[----:B------:R-:W-:Y:S04]  /*8620*/  UMOV UR11, UR36 ;  /* 0x00000024000b7c82 */ /* 0x000fe80008000000 */
[----:B------:R2:W-:Y:S01]  /*8630*/  UTMASTG.3D [UR8], [UR4] ;  /* 0x00000008040073b5 */ /* 0x0005e20008010000 */
[----:B------:R0:W-:Y:S01]  /*8640*/  UTMACMDFLUSH ;  /* 0x00000000000079b7 */ /* 0x0001e20000000000 */
[----:B--2---:R-:W-:Y:S04]  /*8650*/  DEPBAR.LE SB0, 0x1 ;  /* 0x000080400000791a */ /* 0x004fe80000000000 */
.L_x_129:
[----:B------:R-:W-:Y:S05]  /*8660*/  BSYNC.RECONVERGENT B0 ;  /* 0x0000000000007941 */ /* 0x000fea0003800200 */
.L_x_128:
        /* <DEDUP_REMOVED lines=16> */
.L_x_133:
[----:B------:R-:W-:Y:S05]  /*8770*/  BSYNC B0 ;  /* 0x0000000000007941 */ /* 0x000fea0003800000 */
.L_x_132:
        /* <DEDUP_REMOVED lines=17> */
.L_x_131:
[----:B------:R-:W-:Y:S05]  /*8890*/  BSYNC B1 ;  /* 0x0000000000017941 */ /* 0x000fea0003800000 */
.L_x_130:
        /* <DEDUP_REMOVED lines=21> */
.L_x_135:
        /* <DEDUP_REMOVED lines=17> */
[----:B------:R-:W-:Y:S01]  /*8b00*/  ISETP.NE.AND P6, PT, R103, RZ, PT ;  /* 0x000000ff6700720c */ /* 0x000fe20003fc5270 */
[--C-:B------:R-:W-:Y:S01]  /*8b10*/  HADD2.F32 R49, -RZ, R50.reuse.H0_H0 ;  /* 0x20000032ff317230 */ /* 0x100fe20000004100 */
[----:B----4-:R-:W-:Y:S01]  /*8b20*/  F2FP.F16.E5M2.UNPACK_B R58, R76 ;  /* 0x0000004cff3a723e */ /* 0x010fe200020004ff */
[----:B------:R-:W-:Y:S01]  /*8b30*/  HADD2.F32 R50, -RZ, R50.H1_H1 ;  /* 0x30000032ff327230 */ /* 0x000fe20000004100 */
[----:B------:R-:W-:Y:S01]  /*8b40*/  F2FP.F16.E5M2.UNPACK_B R62, R77 ;  /* 0x0000004dff3e723e */ /* 0x000fe200020004ff */
[--C-:B------:R-:W-:Y:S01]  /*8b50*/  HADD2.F32 R53, -RZ, R54.reuse.H0_H0 ;  /* 0x20000036ff357230 */ /* 0x100fe20000004100 */
[----:B------:R-:W-:Y:S01]  /*8b60*/  F2FP.F16.E5M2.UNPACK_B R66, R78 ;  /* 0x0000004eff42723e */ /* 0x000fe200020004ff */
[----:B------:R-:W-:Y:S01]  /*8b70*/  HADD2.F32 R54, -RZ, R54.H1_H1 ;  /* 0x30000036ff367230 */ /* 0x000fe20000004100 */
[----:B------:R-:W-:Y:S01]  /*8b80*/  F2FP.F16.E5M2.UNPACK_B R70, R79 ;  /* 0x0000004fff46723e */ /* 0x000fe200020004ff */
[--C-:B------:R-:W-:Y:S01]  /*8b90*/  HADD2.F32 R57, -RZ, R58.reuse.H0_H0 ;  /* 0x2000003aff397230 */ /* 0x100fe20000004100 */
[----:B------:R-:W-:Y:S01]  /*8ba0*/  F2FP.F16.E5M2.UNPACK_B R56, R75.H1 ;  /* 0x0000004bff38723e */ /* 0x000fe200030004ff */
[----:B------:R-:W-:Y:S01]  /*8bb0*/  HADD2.F32 R58, -RZ, R58.H1_H1 ;  /* 0x3000003aff3a7230 */ /* 0x000fe20000004100 */
[----:B------:R-:W-:Y:S01]  /*8bc0*/  F2FP.F16.E5M2.UNPACK_B R60, R76.H1 ;  /* 0x0000004cff3c723e */ /* 0x000fe200030004ff */
[--C-:B------:R-:W-:Y:S01]  /*8bd0*/  HADD2.F32 R61, -RZ, R62.reuse.H0_H0 ;  /* 0x2000003eff3d7230 */ /* 0x100fe20000004100 */
[----:B------:R-:W-:Y:S01]  /*8be0*/  F2FP.F16.E5M2.UNPACK_B R64, R77.H1 ;  /* 0x0000004dff40723e */ /* 0x000fe200030004ff */
[----:B------:R-:W-:Y:S01]  /*8bf0*/  HADD2.F32 R62, -RZ, R62.H1_H1 ;  /* 0x3000003eff3e7230 */ /* 0x000fe20000004100 */
[----:B------:R-:W-:Y:S01]  /*8c00*/  F2FP.F16.E5M2.UNPACK_B R68, R78.H1 ;  /* 0x0000004eff44723e */ /* 0x000fe200030004ff */
        /* <DEDUP_REMOVED lines=36> */
[----:B------:R-:W-:Y:S01]  /*8e50*/  F2FP.SATFINITE.E5M2.F32.PACK_AB_MERGE_C R103, R7, R3, RZ ;  /* 0x000000030767723e */ /* 0x000fe200048060ff */
[C---:B------:R-:W-:Y:S01]  /*8e60*/  FFMA R11, R41.reuse, R48, R11 ;  /* 0x00000030290b7223 */ /* 0x040fe2000000000b */
[C---:B------:R-:W-:Y:S01]  /*8e70*/  FFMA R8, R41.reuse, R49, R8 ;  /* 0x0000003129087223 */ /* 0x040fe20000000008 */
[----:B------:R-:W-:Y:S01]  /*8e80*/  FFMA R9, R41, R50, R9 ;  /* 0x0000003229097223 */ /* 0x000fe20000000009 */
[----:B-1----:R-:W-:Y:S01]  /*8e90*/  F2FP.SATFINITE.E5M2.F32.PACK_AB_MERGE_C R104, R2, R0, R103 ;  /* 0x000000000268723e */ /* 0x002fe20004806067 */
        /* <DEDUP_REMOVED lines=44> */
[----:B------:R-:W-:Y:S01]  /*9160*/  FFMA R28, R41, R69, R28 ;  /* 0x00000045291c7223 */ /* 0x000fe2000000001c */
[----:B------:R-:W-:Y:S01]  /*9170*/  F2FP.SATFINITE.E5M2.F32.PACK_AB_MERGE_C R107, R19, R14, RZ ;  /* 0x0000000e136b723e */ /* 0x000fe200048060ff */
        /* <DEDUP_REMOVED lines=25> */
[----:B------:R-:W-:Y:S02]  /*9310*/  UIADD3 UR4, UPT, UPT, UR43, 0x4200, URZ ;  /* 0x000042002b047890 */ /* 0x000fe4000fffe0ff */
[----:B------:R-:W-:Y:S01]  /*9320*/  UIADD3 UR9, UPT, UPT, UR49, 0x40, URZ ;  /* 0x0000004031097890 */ /* 0x000fe2000fffe0ff */
[----:B------:R-:W-:Y:S01]  /*9330*/  UMOV UR10, UR50 ;  /* 0x00000032000a7c82 */ /* 0x000fe20008000000 */
[----:B------:R-:W-:Y:S02]  /*9340*/  UMOV UR11, UR36 ;  /* 0x00000024000b7c82 */ /* 0x000fe40008000000 */
[----:B------:R-:W-:Y:S01]  /*9350*/  MOV R98, UR4 ;  /* 0x0000000400627c02 */ /* 0x000fe20008000f00 */
[----:B------:R-:W-:Y:S02]  /*9360*/  UIADD3 UR4, UP0, UPT, UR60, 0x680, URZ ;  /* 0x000006803c047890 */ /* 0x000fe4000ff1e0ff */
[----:B------:R-:W-:Y:S01]  /*9370*/  UIADD3 UR13, UPT, UPT, UR49, 0xc0, URZ ;  /* 0x000000c0310d7890 */ /* 0x000fe2000fffe0ff */
[----:B------:R-:W-:Y:S01]  /*9380*/  R2UR UR8, R98 ;  /* 0x00000000620872ca */ /* 0x000fe200000e0000 */
[----:B------:R-:W-:Y:S02]  /*9390*/  UIADD3.X UR5, UPT, UPT, URZ, UR61, URZ, UP0, !UPT ;  /* 0x0000003dff057290 */ /* 0x000fe400087fe4ff */
[----:B------:R-:W-:Y:S01]  /*93a0*/  UIADD3 UR12, UPT, UPT, UR43, 0x4a00, URZ ;  /* 0x00004a002b0c7890 */ /* 0x000fe2000fffe0ff */
[----:B------:R-:W-:Y:S01]  /*93b0*/  UMOV UR14, UR50 ;  /* 0x00000032000e7c82 */ /* 0x000fe20008000000 */
[----:B------:R-:W-:Y:S08]  /*93c0*/  UMOV UR15, UR36 ;  /* 0x00000024000f7c82 */ /* 0x000ff00008000000 */
[----:B------:R2:W-:Y:S01]  /*93d0*/  UTMASTG.3D [UR8], [UR4] ;  /* 0x00000008040073b5 */ /* 0x0005e20008010000 */
[----:B------:R2:W-:Y:S01]  /*93e0*/  UTMASTG.3D [UR12], [UR4] ;  /* 0x0000000c040073b5 */ /* 0x0005e20008010000 */
[----:B------:R0:W-:Y:S01]  /*93f0*/  UTMACMDFLUSH ;  /* 0x00000000000079b7 */ /* 0x0001e20000000000 */
[----:B--2---:R-:W-:Y:S04]  /*9400*/  DEPBAR.LE SB0, 0x1 ;  /* 0x000080400000791a */ /* 0x004fe80000000000 */
.L_x_137:
[----:B------:R-:W-:Y:S05]  /*9410*/  BSYNC.RECONVERGENT B0 ;  /* 0x0000000000007941 */ /* 0x000fea0003800200 */
.L_x_136:
        /* <DEDUP_REMOVED lines=16> */
.L_x_141:
[----:B------:R-:W-:Y:S05]  /*9520*/  BSYNC B0 ;  /* 0x0000000000007941 */ /* 0x000fea0003800000 */
.L_x_140:
        /* <DEDUP_REMOVED lines=17> */
.L_x_139:
[----:B------:R-:W-:Y:S05]  /*9640*/  BSYNC B1 ;  /* 0x0000000000017941 */ /* 0x000fea0003800000 */
.L_x_138:
        /* <DEDUP_REMOVED lines=21> */
.L_x_143:
[----:B------:R-:W-:Y:S01]  /*97a0*/  ISETP.NE.AND P0, PT, R99, RZ, PT ;  /* 0x000000ff6300720c */ /* 0x000fe20003f05270 */
[----:B------:R-:W-:Y:S05]  /*97b0*/  WARPSYNC.ALL ;  /* 0x0000000000007948 */ /* 0x000fea0003800000 */
[----:B------:R-:W-:Y:S01]  /*97c0*/  R2UR UR4, R39 ;  /* 0x00000000270472ca */ /* 0x000fe200000e0000 */
[----:B------:R-:W-:Y:S01]  /*97d0*/  BSSY.RECONVERGENT B0, `(.L_x_144) ;  /* 0x000009f000007945 */ /* 0x000fe20003800200 */
[-C--:B---3--:R-:W-:Y:S02]  /*97e0*/  F2FP.F16.E5M2.UNPACK_B R42, R72.reuse ;  /* 0x00000048ff2a723e */ /* 0x088fe400020004ff */
[----:B------:R-:W-:Y:S02]  /*97f0*/  F2FP.F16.E5M2.UNPACK_B R72, R72.H1 ;  /* 0x00000048ff48723e */ /* 0x000fe400030004ff */
[-C--:B------:R-:W-:Y:S01]  /*9800*/  F2FP.F16.E5M2.UNPACK_B R46, R73.reuse ;  /* 0x00000049ff2e723e */ /* 0x080fe200020004ff */
[--C-:B------:R-:W-:Y:S01]  /*9810*/  HADD2.F32 R40, -RZ, R42.reuse.H0_H0 ;  /* 0x2000002aff287230 */ /* 0x100fe20000004100 */
[----:B------:R-:W-:Y:S01]  /*9820*/  F2FP.F16.E5M2.UNPACK_B R73, R73.H1 ;  /* 0x00000049ff49723e */ /* 0x000fe200030004ff */
[----:B------:R-:W-:Y:S01]  /*9830*/  HADD2.F32 R42, -RZ, R42.H1_H1 ;  /* 0x3000002aff2a7230 */ /* 0x000fe20000004100 */
[-C--:B------:R-:W-:Y:S01]  /*9840*/  F2FP.F16.E5M2.UNPACK_B R50, R74.reuse ;  /* 0x0000004aff32723e */ /* 0x080fe200020004ff */
[----:B------:R-:W-:Y:S01]  /*9850*/  HADD2.F32 R43, -RZ, R72.H0_H0 ;  /* 0x20000048ff2b7230 */ /* 0x000fe20000004100 */
[----:B------:R-:W-:Y:S01]  /*9860*/  F2FP.F16.E5M2.UNPACK_B R74, R74.H1 ;  /* 0x0000004aff4a723e */ /* 0x000fe200030004ff */
[----:B------:R-:W2:Y:S01]  /*9870*/  LDTM.x32 R4, tmem[UR4+0x60] ;  /* 0x00006004000479ee */ /* 0x000ea200082c0000 */
[----:B------:R-:W-:Y:S01]  /*9880*/  NOP ;  /* 0x0000000000007918 */ /* 0x000fe20000000000 */
[----:B------:R-:W-:Y:S01]  /*9890*/  IADD3 R92, PT, PT, R92, 0x110, RZ ;  /* 0x000001105c5c7810 */ /* 0x000fe20007ffe0ff */
[--C-:B------:R-:W-:Y:S01]  /*98a0*/  HADD2.F32 R45, -RZ, R46.reuse.H0_H0 ;  /* 0x2000002eff2d7230 */ /* 0x100fe20000004100 */
[----:B------:R-:W-:Y:S01]  /*98b0*/  F2FP.F16.E5M2.UNPACK_B R54, R75 ;  /* 0x0000004bff36723e */ /* 0x000fe200020004ff */
[----:B------:R-:W-:Y:S01]  /*98c0*/  HADD2.F32 R46, -RZ, R46.H1_H1 ;  /* 0x3000002eff2e7230 */ /* 0x000fe20000004100 */
[----:B------:R-:W-:Y:S01]  /*98d0*/  LOP3.LUT R92, R92, 0xfefffff8, RZ, 0xc0, !PT ;  /* 0xfefffff85c5c7812 */ /* 0x000fe200078ec0ff */
[--C-:B------:R-:W-:Y:S01]  /*98e0*/  HADD2.F32 R49, -RZ, R50.reuse.H0_H0 ;  /* 0x20000032ff317230 */ /* 0x100fe20000004100 */
[----:B----4-:R-:W-:Y:S01]  /*98f0*/  F2FP.F16.E5M2.UNPACK_B R58, R76 ;  /* 0x0000004cff3a723e */ /* 0x010fe200020004ff */
[----:B------:R-:W-:Y:S01]  /*9900*/  HADD2.F32 R50, -RZ, R50.H1_H1 ;  /* 0x30000032ff327230 */ /* 0x000fe20000004100 */
[----:B--2---:R2:W-:Y:S01]  /*9910*/  SYNCS.ARRIVE.TRANS64.RED.A1T0 RZ, [R92+URZ], RZ ;  /* 0x000000ff5cff79a7 */ /* 0x0045e200081004ff */
[--C-:B------:R-:W-:Y:S01]  /*9920*/  HADD2.F32 R53, -RZ, R54.reuse.H0_H0 ;  /* 0x20000036ff357230 */ /* 0x100fe20000004100 */
[-C--:B------:R-:W-:Y:S01]  /*9930*/  F2FP.F16.E5M2.UNPACK_B R62, R77.reuse ;  /* 0x0000004dff3e723e */ /* 0x080fe200020004ff */
[----:B------:R-:W-:Y:S01]  /*9940*/  HADD2.F32 R54, -RZ, R54.H1_H1 ;  /* 0x30000036ff367230 */ /* 0x000fe20000004100 */
[----:B------:R-:W-:Y:S01]  /*9950*/  F2FP.F16.E5M2.UNPACK_B R77, R77.H1 ;  /* 0x0000004dff4d723e */ /* 0x000fe200030004ff */
        /* <DEDUP_REMOVED lines=8> */
[----:B------:R-:W-:Y:S02]  /*99e0*/  HADD2.F32 R64, -RZ, R77.H1_H1 ;  /* 0x3000004dff407230 */ /* 0x000fe40000004100 */
[C---:B------:R-:W-:Y:S01]  /*99f0*/  FMUL R4, R38.reuse, R4 ;  /* 0x0000000426047220 */ /* 0x040fe20000400000 */
        /* <DEDUP_REMOVED lines=13> */
[--C-:B------:R-:W-:Y:S02]  /*9ad0*/  HADD2.F32 R65, -RZ, R66.reuse.H0_H0 ;  /* 0x20000042ff417230 */ /* 0x100fe40000004100 */
[C---:B------:R-:W-:Y:S01]  /*9ae0*/  FMUL R24, R38.reuse, R28 ;  /* 0x0000001c26187220 */ /* 0x040fe20000400000 */
[----:B------:R-:W-:Y:S02]  /*9af0*/  HADD2.F32 R66, -RZ, R66.H1_H1 ;  /* 0x30000042ff427230 */ /* 0x000fe40000004100 */
[C---:B------:R-:W-:Y:S01]  /*9b00*/  FMUL R25, R38.reuse, R29 ;  /* 0x0000001d26197220 */ /* 0x040fe20000400000 */
[--C-:B------:R-:W-:Y:S02]  /*9b10*/  HADD2.F32 R69, -RZ, R70.reuse.H0_H0 ;  /* 0x20000046ff457230 */ /* 0x100fe40000004100 */
[C---:B------:R-:W-:Y:S01]  /*9b20*/  FMUL R28, R38.reuse, R32 ;  /* 0x00000020261c7220 */ /* 0x040fe20000400000 */
[----:B------:R-:W-:Y:S02]  /*9b30*/  HADD2.F32 R70, -RZ, R70.H1_H1 ;  /* 0x30000046ff467230 */ /* 0x000fe40000004100 */
[C---:B------:R-:W-:Y:S01]  /*9b40*/  FMUL R29, R38.reuse, R33 ;  /* 0x00000021261d7220 */ /* 0x040fe20000400000 */
        /* <DEDUP_REMOVED lines=11> */
[C---:B------:R-:W-:Y:S01]  /*9c00*/  FMUL R11, R38.reuse, R11 ;  /* 0x0000000b260b7220 */ /* 0x040fe20000400000 */
        /* <DEDUP_REMOVED lines=28> */
[----:B------:R-:W-:Y:S02]  /*9dd0*/  HADD2.F32 R62, -RZ, R77.H0_H0 ;  /* 0x2000004dff3e7230 */ /* 0x000fe40000004100 */
[C---:B------:R-:W-:Y:S01]  /*9de0*/  FFMA R22, R41.reuse, R59, R22 ;  /* 0x0000003b29167223 */ /* 0x040fe20000000016 */
[C---:B------:R-:W-:Y:S01]  /*9df0*/  FMUL R3, R38.reuse, R26 ;  /* 0x0000001a26037220 */ /* 0x040fe20000400000 */
[C---:B------:R-:W-:Y:S01]  /*9e00*/  FFMA R23, R41.reuse, R60, R23 ;  /* 0x0000003c29177223 */ /* 0x040fe20000000017 */
[C---:B------:R-:W-:Y:S01]  /*9e10*/  FMUL R27, R38.reuse, R27 ;  /* 0x0000001b261b7220 */ /* 0x040fe20000400000 */
[C---:B------:R-:W-:Y:S01]  /*9e20*/  FFMA R0, R41.reuse, R61, R0 ;  /* 0x0000003d29007223 */ /* 0x040fe20000000000 */
[----:B------:R-:W-:Y:S01]  /*9e30*/  F2FP.F16.E5M2.UNPACK_B R79, R79.H1 ;  /* 0x0000004fff4f723e */ /* 0x000fe200030004ff */
        /* <DEDUP_REMOVED lines=32> */
[----:B------:R-:W-:Y:S03]  /*a040*/  IADD3 R36, PT, PT, R36, 0x1, RZ ;  /* 0x0000000124247810 */ /* 0x000fe60007ffe0ff */
[----:B------:R2:W-:Y:S01]  /*a050*/  STS.128 [R100+0x5200], R108 ;  /* 0x0052006c64007388 */ /* 0x0005e20000000c00 */
[----:B------:R-:W-:Y:S01]  /*a060*/  @!PT LDS RZ, [RZ] ;  /* 0x00000000fffff984 */ /* 0x000fe20000000800 */
[----:B------:R-:W-:Y:S01]  /*a070*/  @!PT LDS RZ, [RZ] ;  /* 0x00000000fffff984 */ /* 0x000fe20000000800 */
[----:B------:R-:W-:Y:S01]  /*a080*/  @!PT LDS RZ, [RZ] ;  /* 0x00000000fffff984 */ /* 0x000fe20000000800 */
[----:B------:R-:W-:Y:S01]  /*a090*/  @!PT LDS RZ, [RZ] ;  /* 0x00000000fffff984 */ /* 0x000fe20000000800 */
[----:B------:R1:W-:Y:S07]  /*a0a0*/  MEMBAR.ALL.CTA ;  /* 0x0000000000007992 */ /* 0x0003ee0000008000 */
[----:B-1----:R-:W1:Y:S02]  /*a0b0*/  FENCE.VIEW.ASYNC.S ;  /* 0x00000000000073c6 */ /* 0x002e640000000000 */
[----:B-1----:R-:W-:Y:S06]  /*a0c0*/  BAR.SYNC.DEFER_BLOCKING 0x1, 0x80 ;  /* 0x0042000000007b1d */ /* 0x002fec0000010000 */
        /* <DEDUP_REMOVED lines=14> */
[----:B-1----:R-:W-:Y:S04]  /*a1b0*/  DEPBAR.LE SB0, 0x1 ;  /* 0x000080400000791a */ /* 0x002fe80000000000 */
.L_x_145:
[----:B------:R-:W-:Y:S05]  /*a1c0*/  BSYNC.RECONVERGENT B0 ;  /* 0x0000000000007941 */ /* 0x000fea0003800200 */
.L_x_144:
[----:B------:R-:W-:Y:S01]  /*a1d0*/  BAR.SYNC.DEFER_BLOCKING 0x1, 0x80 ;  /* 0x0042000000007b1d */ /* 0x000fe20000010000 */
[----:B------:R-:W-:Y:S01]  /*a1e0*/  ISETP.NE.AND P0, PT, R93, 0x2, PT ;  /* 0x000000025d00780c */ /* 0x000fe20003f05270 */
[----:B------:R-:W-:Y:S01]  /*a1f0*/  UISETP.NE.AND UP0, UPT, UR44, URZ, UPT ;  /* 0x000000ff2c00728c */ /* 0x000fe2000bf05270 */
[----:B------:R-:W-:Y:S01]  /*a200*/  ISETP.NE.AND P1, PT, R36, 0x4, PT ;  /* 0x000000042400780c */ /* 0x000fe20003f25270 */
[----:B------:R-:W-:Y:S01]  /*a210*/  UIADD3 UR26, UPT, UPT, UR37, UR62, URZ ;  /* 0x0000003e251a7290 */ /* 0x000fe2000fffe0ff */
[----:B------:R-:W-:Y:S01]  /*a220*/  SEL R3, RZ, 0x1, P0 ;  /* 0x00000001ff037807 */ /* 0x000fe20000000000 */
[----:B------:R-:W-:Y:S01]  /*a230*/  UIADD3 UR20, UPT, UPT, UR38, UR59, URZ ;  /* 0x0000003b26147290 */ /* 0x000fe2000fffe0ff */
[----:B------:R-:W-:Y:S02]  /*a240*/  SEL R0, RZ, 0x1, P1 ;  /* 0x00000001ff007807 */ /* 0x000fe40000800000 */
[----:B------:R-:W-:Y:S02]  /*a250*/  LOP3.LUT R96, R96, R3, RZ, 0x3c, !PT ;  /* 0x0000000360607212 */ /* 0x000fe400078e3cff */
[----:B------:R-:W-:Y:S02]  /*a260*/  LOP3.LUT R97, R97, R0, RZ, 0x3c, !PT ;  /* 0x0000000061617212 */ /* 0x000fe400078e3cff */
[----:B------:R-:W-:Y:S02]  /*a270*/  SEL R93, R93, RZ, P0 ;  /* 0x000000ff5d5d7207 */ /* 0x000fe40000000000 */
[----:B------:R-:W-:Y:S01]  /*a280*/  SEL R36, R36, RZ, P1 ;  /* 0x000000ff24247207 */ /* 0x000fe20000800000 */
[----:B------:R-:W-:Y:S01]  /*a290*/  UMOV UR36, UR58 ;  /* 0x0000003a00247c82 */ /* 0x000fe20008000000 */
[----:B------:R-:W-:Y:S05]  /*a2a0*/  BRA.U UP0, `(.L_x_146) ;  /* 0xffffffb900c47547 */ /* 0x000fea000b83ffff */
[----:B------:R-:W-:Y:S05]  /*a2b0*/  EXIT ;  /* 0x000000000000794d */ /* 0x000fea0003800000 */
.L_x_24:
[----:B--2---:R2:W3:Y:S02]  /*a2c0*/  SYNCS.PHASECHK.TRANS64.TRYWAIT P0, [R0+URZ+0x140], R3 ;  /* 0x00014003000075a7 */ /* 0x0044e400080011ff */
[----:B---3--:R-:W-:Y:S05]  /*a2d0*/  @!P0 NANOSLEEP.SYNCS 0x989680 ;  /* 0x009896800000895d */ /* 0x008fea0003900000 */
[----:B------:R-:W3:Y:S02]  /*a2e0*/  @!P0 SYNCS.PHASECHK.TRANS64 P0, [R0+URZ+0x140], R3 ;  /* 0x00014003000085a7 */ /* 0x000ee400080010ff */
[----:B---3--:R-:W-:Y:S05]  /*a2f0*/  @!P0 BRA `(.L_x_24) ;  /* 0xfffffffc00f08947 */ /* 0x008fea000383ffff */
[----:B------:R-:W-:Y:S05]  /*a300*/  BRA `(.L_x_147) ;  /* 0xffffff7800487947 */ /* 0x000fea000383ffff */
.L_x_27:
[----:B--2---:R-:W-:-:S07]  /*a310*/  MOV R0, UR33 ;  /* 0x0000002100007c02 */ /* 0x004fce0008000f00 */
.L_x_148:
[----:B--2---:R2:W3:Y:S02]  /*a320*/  SYNCS.PHASECHK.TRANS64.TRYWAIT P0, [R0+URZ+0x40], R3 ;  /* 0x00004003000075a7 */ /* 0x0044e400080011ff */
[----:B---3--:R-:W-:Y:S05]  /*a330*/  @!P0 NANOSLEEP.SYNCS 0x989680 ;  /* 0x009896800000895d */ /* 0x008fea0003900000 */
[----:B------:R-:W3:Y:S02]  /*a340*/  @!P0 SYNCS.PHASECHK.TRANS64 P0, [R0+URZ+0x40], R3 ;  /* 0x00004003000085a7 */ /* 0x000ee400080010ff */
[----:B---3--:R-:W-:Y:S05]  /*a350*/  @!P0 BRA `(.L_x_148) ;  /* 0xfffffffc00f08947 */ /* 0x008fea000383ffff */
[----:B------:R-:W-:Y:S05]  /*a360*/  BRA `(.L_x_26) ;  /* 0xffffff7800987947 */ /* 0x000fea000383ffff */
.L_x_34:
[----:B-1----:R-:W-:-:S07]  /*a370*/  MOV R0, UR17 ;  /* 0x0000001100007c02 */ /* 0x002fce0008000f00 */
.L_x_149:
[----:B-1----:R1:W2:Y:S02]  /*a380*/  SYNCS.PHASECHK.TRANS64.TRYWAIT P0, [R0+URZ+0x40], R3 ;  /* 0x00004003000075a7 */ /* 0x0022a400080011ff */
[----:B--2---:R-:W-:Y:S05]  /*a390*/  @!P0 NANOSLEEP.SYNCS 0x989680 ;  /* 0x009896800000895d */ /* 0x004fea0003900000 */
[----:B------:R-:W2:Y:S02]  /*a3a0*/  @!P0 SYNCS.PHASECHK.TRANS64 P0, [R0+URZ+0x40], R3 ;  /* 0x00004003000085a7 */ /* 0x000ea400080010ff */
[----:B--2---:R-:W-:Y:S05]  /*a3b0*/  @!P0 BRA `(.L_x_149) ;  /* 0xfffffffc00f08947 */ /* 0x004fea000383ffff */
[----:B------:R-:W-:Y:S05]  /*a3c0*/  BRA `(.L_x_33) ;  /* 0xffffff7c005c7947 */ /* 0x000fea000383ffff */
.L_x_39:
[----:B-1----:R1:W2:Y:S02]  /*a3d0*/  SYNCS.PHASECHK.TRANS64.TRYWAIT P0, [R3+URZ+0xd0], R0 ;  /* 0x0000d000030075a7 */ /* 0x0022a400080011ff */
[----:B--2---:R-:W-:Y:S05]  /*a3e0*/  @!P0 NANOSLEEP.SYNCS 0x989680 ;  /* 0x009896800000895d */ /* 0x004fea0003900000 */
[----:B------:R-:W2:Y:S02]  /*a3f0*/  @!P0 SYNCS.PHASECHK.TRANS64 P0, [R3+URZ+0xd0], R0 ;  /* 0x0000d000030085a7 */ /* 0x000ea400080010ff */
[----:B--2---:R-:W-:Y:S05]  /*a400*/  @!P0 BRA `(.L_x_39) ;  /* 0xfffffffc00f08947 */ /* 0x004fea000383ffff */
[----:B------:R-:W-:Y:S05]  /*a410*/  BRA `(.L_x_150) ;  /* 0xffffff8000007947 */ /* 0x000fea000383ffff */
.L_x_43:
[----:B-1----:R-:W-:-:S07]  /*a420*/  MOV R0, UR4 ;  /* 0x0000000400007c02 */ /* 0x002fce0008000f00 */
.L_x_151:
[----:B-1----:R1:W2:Y:S02]  /*a430*/  SYNCS.PHASECHK.TRANS64.TRYWAIT P0, [R0+URZ], R3 ;  /* 0x00000003000075a7 */ /* 0x0022a400080011ff */
[----:B--2---:R-:W-:Y:S05]  /*a440*/  @!P0 NANOSLEEP.SYNCS 0x989680 ;  /* 0x009896800000895d */ /* 0x004fea0003900000 */
[----:B------:R-:W2:Y:S02]  /*a450*/  @!P0 SYNCS.PHASECHK.TRANS64 P0, [R0+URZ], R3 ;  /* 0x00000003000085a7 */ /* 0x000ea400080010ff */
[----:B--2---:R-:W-:Y:S05]  /*a460*/  @!P0 BRA `(.L_x_151) ;  /* 0xfffffffc00f08947 */ /* 0x004fea000383ffff */
[----:B------:R-:W-:Y:S05]  /*a470*/  BRA `(.L_x_152) ;  /* 0xffffff8400a47947 */ /* 0x000fea000383ffff */
.L_x_44:
[----:B------:R-:W-:-:S07]  /*a480*/  MOV R0, UR5 ;  /* 0x0000000500007c02 */ /* 0x000fce0008000f00 */
.L_x_153:
[----:B-1----:R1:W2:Y:S02]  /*a490*/  SYNCS.PHASECHK.TRANS64.TRYWAIT P0, [R0+URZ], R3 ;  /* 0x00000003000075a7 */ /* 0x0022a400080011ff */
[----:B--2---:R-:W-:Y:S05]  /*a4a0*/  @!P0 NANOSLEEP.SYNCS 0x989680 ;  /* 0x009896800000895d */ /* 0x004fea0003900000 */
[----:B------:R-:W2:Y:S02]  /*a4b0*/  @!P0 SYNCS.PHASECHK.TRANS64 P0, [R0+URZ], R3 ;  /* 0x00000003000085a7 */ /* 0x000ea400080010ff */
[----:B--2---:R-:W-:Y:S05]  /*a4c0*/  @!P0 BRA `(.L_x_153) ;  /* 0xfffffffc00f08947 */ /* 0x004fea000383ffff */
[----:B------:R-:W-:Y:S05]  /*a4d0*/  BRA `(.L_x_154) ;  /* 0xffffff8400b07947 */ /* 0x000fea000383ffff */
.L_x_45:
[----:B------:R-:W-:-:S07]  /*a4e0*/  MOV R0, UR5 ;  /* 0x0000000500007c02 */ /* 0x000fce0008000f00 */
.L_x_155:
[----:B-1----:R1:W2:Y:S02]  /*a4f0*/  SYNCS.PHASECHK.TRANS64.TRYWAIT P0, [R0+URZ], R3 ;  /* 0x00000003000075a7 */ /* 0x0022a400080011ff */
[----:B--2---:R-:W-:Y:S05]  /*a500*/  @!P0 NANOSLEEP.SYNCS 0x989680 ;  /* 0x009896800000895d */ /* 0x004fea0003900000 */
[----:B------:R-:W2:Y:S02]  /*a510*/  @!P0 SYNCS.PHASECHK.TRANS64 P0, [R0+URZ], R3 ;  /* 0x00000003000085a7 */ /* 0x000ea400080010ff */
[----:B--2---:R-:W-:Y:S05]  /*a520*/  @!P0 BRA `(.L_x_155) ;  /* 0xfffffffc00f08947 */ /* 0x004fea000383ffff */
[----:B------:R-:W-:Y:S05]  /*a530*/  BRA `(.L_x_156) ;  /* 0xffffff8400bc7947 */ /* 0x000fea000383ffff */
.L_x_46:
[----:B------:R-:W-:-:S07]  /*a540*/  MOV R0, UR5 ;  /* 0x0000000500007c02 */ /* 0x000fce0008000f00 */
.L_x_157:
[----:B-1----:R1:W2:Y:S02]  /*a550*/  SYNCS.PHASECHK.TRANS64.TRYWAIT P0, [R0+URZ], R3 ;  /* 0x00000003000075a7 */ /* 0x0022a400080011ff */
[----:B--2---:R-:W-:Y:S05]  /*a560*/  @!P0 NANOSLEEP.SYNCS 0x989680 ;  /* 0x009896800000895d */ /* 0x004fea0003900000 */
[----:B------:R-:W2:Y:S02]  /*a570*/  @!P0 SYNCS.PHASECHK.TRANS64 P0, [R0+URZ], R3 ;  /* 0x00000003000085a7 */ /* 0x000ea400080010ff */
[----:B--2---:R-:W-:Y:S05]  /*a580*/  @!P0 BRA `(.L_x_157) ;  /* 0xfffffffc00f08947 */ /* 0x004fea000383ffff */
[----:B------:R-:W-:Y:S05]  /*a590*/  BRA `(.L_x_158) ;  /* 0xffffff8400c87947 */ /* 0x000fea000383ffff */
.L_x_47:
[----:B------:R-:W-:-:S07]  /*a5a0*/  MOV R0, UR5 ;  /* 0x0000000500007c02 */ /* 0x000fce0008000f00 */
.L_x_159:
[----:B-1----:R1:W2:Y:S02]  /*a5b0*/  SYNCS.PHASECHK.TRANS64.TRYWAIT P0, [R0+URZ], R3 ;  /* 0x00000003000075a7 */ /* 0x0022a400080011ff */
[----:B--2---:R-:W-:Y:S05]  /*a5c0*/  @!P0 NANOSLEEP.SYNCS 0x989680 ;  /* 0x009896800000895d */ /* 0x004fea0003900000 */
[----:B------:R-:W2:Y:S02]  /*a5d0*/  @!P0 SYNCS.PHASECHK.TRANS64 P0, [R0+URZ], R3 ;  /* 0x00000003000085a7 */ /* 0x000ea400080010ff */
[----:B--2---:R-:W-:Y:S05]  /*a5e0*/  @!P0 BRA `(.L_x_159) ;  /* 0xfffffffc00f08947 */ /* 0x004fea000383ffff */
[----:B------:R-:W-:Y:S05]  /*a5f0*/  BRA `(.L_x_160) ;  /* 0xffffff8400d47947 */ /* 0x000fea000383ffff */
.L_x_48:
[----:B------:R-:W-:-:S07]  /*a600*/  MOV R0, UR5 ;  /* 0x0000000500007c02 */ /* 0x000fce0008000f00 */
.L_x_161:
[----:B-1----:R1:W2:Y:S02]  /*a610*/  SYNCS.PHASECHK.TRANS64.TRYWAIT P0, [R0+URZ], R3 ;  /* 0x00000003000075a7 */ /* 0x0022a400080011ff */
[----:B--2---:R-:W-:Y:S05]  /*a620*/  @!P0 NANOSLEEP.SYNCS 0x989680 ;  /* 0x009896800000895d */ /* 0x004fea0003900000 */
[----:B------:R-:W2:Y:S02]  /*a630*/  @!P0 SYNCS.PHASECHK.TRANS64 P0, [R0+URZ], R3 ;  /* 0x00000003000085a7 */ /* 0x000ea400080010ff */
[----:B--2---:R-:W-:Y:S05]  /*a640*/  @!P0 BRA `(.L_x_161) ;  /* 0xfffffffc00f08947 */ /* 0x004fea000383ffff */
[----:B------:R-:W-:Y:S05]  /*a650*/  BRA `(.L_x_162) ;  /* 0xffffff8400e07947 */ /* 0x000fea000383ffff */
.L_x_49:
[----:B------:R-:W-:-:S07]  /*a660*/  MOV R0, UR5 ;  /* 0x0000000500007c02 */ /* 0x000fce0008000f00 */
.L_x_163:
[----:B-1----:R1:W2:Y:S02]  /*a670*/  SYNCS.PHASECHK.TRANS64.TRYWAIT P0, [R0+URZ], R3 ;  /* 0x00000003000075a7 */ /* 0x0022a400080011ff */
[----:B--2---:R-:W-:Y:S05]  /*a680*/  @!P0 NANOSLEEP.SYNCS 0x989680 ;  /* 0x009896800000895d */ /* 0x004fea0003900000 */
[----:B------:R-:W2:Y:S02]  /*a690*/  @!P0 SYNCS.PHASECHK.TRANS64 P0, [R0+URZ], R3 ;  /* 0x00000003000085a7 */ /* 0x000ea400080010ff */
[----:B--2---:R-:W-:Y:S05]  /*a6a0*/  @!P0 BRA `(.L_x_163) ;  /* 0xfffffffc00f08947 */ /* 0x004fea000383ffff */
[----:B------:R-:W-:Y:S05]  /*a6b0*/  BRA `(.L_x_164) ;  /* 0xffffff8400ec7947 */ /* 0x000fea000383ffff */
.L_x_52:
[----:B--2---:R2:W3:Y:S02]  /*a6c0*/  SYNCS.PHASECHK.TRANS64.TRYWAIT P0, [R2+URZ+0x130], R5 ;  /* 0x00013005020075a7 */ /* 0x0044e400080011ff */
[----:B---3--:R-:W-:Y:S05]  /*a6d0*/  @!P0 NANOSLEEP.SYNCS 0x989680 ;  /* 0x009896800000895d */ /* 0x008fea0003900000 */
[----:B------:R-:W3:Y:S02]  /*a6e0*/  @!P0 SYNCS.PHASECHK.TRANS64 P0, [R2+URZ+0x130], R5 ;  /* 0x00013005020085a7 */ /* 0x000ee400080010ff */
[----:B---3--:R-:W-:Y:S05]  /*a6f0*/  @!P0 BRA `(.L_x_52) ;  /* 0xfffffffc00f08947 */ /* 0x008fea000383ffff */
[----:B------:R-:W-:Y:S05]  /*a700*/  BRA `(.L_x_165) ;  /* 0xffffff8800487947 */ /* 0x000fea000383ffff */
.L_x_53:
[----:B------:R-:W-:-:S07]  /*a710*/  MOV R2, UR4 ;  /* 0x0000000400027c02 */ /* 0x000fce0008000f00 */
.L_x_166:
[----:B--2---:R2:W3:Y:S02]  /*a720*/  SYNCS.PHASECHK.TRANS64.TRYWAIT P0, [R2+URZ+0xe0], R5 ;  /* 0x0000e005020075a7 */ /* 0x0044e400080011ff */
[----:B---3--:R-:W-:Y:S05]  /*a730*/  @!P0 NANOSLEEP.SYNCS 0x989680 ;  /* 0x009896800000895d */ /* 0x008fea0003900000 */
[----:B------:R-:W3:Y:S02]  /*a740*/  @!P0 SYNCS.PHASECHK.TRANS64 P0, [R2+URZ+0xe0], R5 ;  /* 0x0000e005020085a7 */ /* 0x000ee400080010ff */
[----:B---3--:R-:W-:Y:S05]  /*a750*/  @!P0 BRA `(.L_x_166) ;  /* 0xfffffffc00f08947 */ /* 0x008fea000383ffff */
[----:B------:R-:W-:Y:S05]  /*a760*/  BRA `(.L_x_167) ;  /* 0xffffff8800587947 */ /* 0x000fea000383ffff */
.L_x_54:
[----:B--2---:R2:W3:Y:S02]  /*a770*/  SYNCS.PHASECHK.TRANS64.TRYWAIT P1, [R2+URZ+0xd0], R5 ;  /* 0x0000d005020075a7 */ /* 0x0044e400080211ff */
[----:B---3--:R-:W-:Y:S05]  /*a780*/  @!P1 NANOSLEEP.SYNCS 0x989680 ;  /* 0x009896800000995d */ /* 0x008fea0003900000 */
[----:B------:R-:W3:Y:S02]  /*a790*/  @!P1 SYNCS.PHASECHK.TRANS64 P1, [R2+URZ+0xd0], R5 ;  /* 0x0000d005020095a7 */ /* 0x000ee400080210ff */
[----:B---3--:R-:W-:Y:S05]  /*a7a0*/  @!P1 BRA `(.L_x_54) ;  /* 0xfffffffc00f09947 */ /* 0x008fea000383ffff */
[----:B------:R-:W-:Y:S05]  /*a7b0*/  BRA `(.L_x_168) ;  /* 0xffffff8800887947 */ /* 0x000fea000383ffff */
.L_x_57:
[----:B------:R-:W-:-:S07]  /*a7c0*/  MOV R0, UR4 ;  /* 0x0000000400007c02 */ /* 0x000fce0008000f00 */
.L_x_169:
[----:B--2---:R2:W3:Y:S02]  /*a7d0*/  SYNCS.PHASECHK.TRANS64.TRYWAIT P0, [R0+URZ+0xe0], R3 ;  /* 0x0000e003000075a7 */ /* 0x0044e400080011ff */
[----:B---3--:R-:W-:Y:S05]  /*a7e0*/  @!P0 NANOSLEEP.SYNCS 0x989680 ;  /* 0x009896800000895d */ /* 0x008fea0003900000 */
[----:B------:R-:W3:Y:S02]  /*a7f0*/  @!P0 SYNCS.PHASECHK.TRANS64 P0, [R0+URZ+0xe0], R3 ;  /* 0x0000e003000085a7 */ /* 0x000ee400080010ff */
[----:B---3--:R-:W-:Y:S05]  /*a800*/  @!P0 BRA `(.L_x_169) ;  /* 0xfffffffc00f08947 */ /* 0x008fea000383ffff */
[----:B------:R-:W-:Y:S05]  /*a810*/  BRA `(.L_x_56) ;  /* 0xffffff8800dc7947 */ /* 0x000fea000383ffff */
.L_x_66:
[----:B--2---:R-:W-:-:S04]  /*a820*/  MOV R0, UR5 ;  /* 0x0000000500007c02 */ /* 0x004fc80008000f00 */
[----:B------:R2:W3:Y:S03]  /*a830*/  SYNCS.PHASECHK.TRANS64.TRYWAIT P0, [R0+URZ+0x8], R7 ;  /* 0x00000807000075a7 */ /* 0x0004e600080011ff */
[----:B---3--:R-:W-:Y:S05]  /*a840*/  @!P0 NANOSLEEP.SYNCS 0x989680 ;  /* 0x009896800000895d */ /* 0x008fea0003900000 */
[----:B------:R-:W3:Y:S02]  /*a850*/  @!P0 SYNCS.PHASECHK.TRANS64 P0, [R0+URZ+0x8], R7 ;  /* 0x00000807000085a7 */ /* 0x000ee400080010ff */
[----:B---3--:R-:W-:Y:S05]  /*a860*/  @!P0 BRA `(.L_x_66) ;  /* 0xfffffffc00ec8947 */ /* 0x008fea000383ffff */
[----:B------:R-:W-:Y:S05]  /*a870*/  BRA `(.L_x_65) ;  /* 0xffffff8c00907947 */ /* 0x000fea000383ffff */
.L_x_68:
[----:B------:R-:W-:Y:S01]  /*a880*/  BSSY B0, `(.L_x_170) ;  /* 0x0000006000007945 */ /* 0x000fe20003800000 */
[----:B------:R-:W-:-:S07]  /*a890*/  MOV R15, 0xffffffff ;  /* 0xffffffff000f7802 */ /* 0x000fce0000000f00 */
[----:B-12--5:R-:W-:Y:S05]  /*a8a0*/  WARPSYNC.COLLECTIVE R15, `(.L_x_171) ;  /* 0x000000000f0c7348 */ /* 0x026fea0003c00000 */
[----:B------:R-:W-:Y:S02]  /*a8b0*/  ELECT P6, UR79, PT ;  /* 0x00000000004f782f */ /* 0x000fe400038c0000 */
[----:B------:R-:W-:Y:S01]  /*a8c0*/  MOV R14, UR79 ;  /* 0x0000004f000e7c02 */ /* 0x000fe20008000f00 */
[----:B-12--5:R-:W-:Y:S10]  /*a8d0*/  ENDCOLLECTIVE ;  /* 0x000000000000791b */ /* 0x026ff40003800000 */
.L_x_171:
[----:B------:R-:W-:Y:S05]  /*a8e0*/  BSYNC B0 ;  /* 0x0000000000007941 */ /* 0x000fea0003800000 */
.L_x_170:
[----:B------:R-:W-:Y:S05]  /*a8f0*/  BRA `(.L_x_172) ;  /* 0xffffff8c00c07947 */ /* 0x000fea000383ffff */
.L_x_70:
[----:B--2---:R-:W-:-:S04]  /*a900*/  MOV R0, UR5 ;  /* 0x0000000500007c02 */ /* 0x004fc80008000f00 */
[----:B------:R2:W3:Y:S03]  /*a910*/  SYNCS.PHASECHK.TRANS64.TRYWAIT P0, [R0+URZ+0x8], R5 ;  /* 0x00000805000075a7 */ /* 0x0004e600080011ff */
[----:B---3--:R-:W-:Y:S05]  /*a920*/  @!P0 NANOSLEEP.SYNCS 0x989680 ;  /* 0x009896800000895d */ /* 0x008fea0003900000 */
[----:B------:R-:W3:Y:S02]  /*a930*/  @!P0 SYNCS.PHASECHK.TRANS64 P0, [R0+URZ+0x8], R5 ;  /* 0x00000805000085a7 */ /* 0x000ee400080010ff */
[----:B---3--:R-:W-:Y:S05]  /*a940*/  @!P0 BRA `(.L_x_70) ;  /* 0xfffffffc00ec8947 */ /* 0x008fea000383ffff */
[----:B------:R-:W-:Y:S05]  /*a950*/  BRA `(.L_x_69) ;  /* 0xffffff8c00c47947 */ /* 0x000fea000383ffff */
.L_x_71:
[----:B-1----:R1:W2:Y:S02]  /*a960*/  SYNCS.PHASECHK.TRANS64.TRYWAIT P0, [R0+URZ+0xd0], R5 ;  /* 0x0000d005000075a7 */ /* 0x0022a400080011ff */
[----:B--2---:R-:W-:Y:S05]  /*a970*/  @!P0 NANOSLEEP.SYNCS 0x989680 ;  /* 0x009896800000895d */ /* 0x004fea0003900000 */
[----:B------:R-:W2:Y:S02]  /*a980*/  @!P0 SYNCS.PHASECHK.TRANS64 P0, [R0+URZ+0xd0], R5 ;  /* 0x0000d005000085a7 */ /* 0x000ea400080010ff */
[----:B--2---:R-:W-:Y:S05]  /*a990*/  @!P0 BRA `(.L_x_71) ;  /* 0xfffffffc00f08947 */ /* 0x004fea000383ffff */
[----:B------:R-:W-:Y:S05]  /*a9a0*/  BRA `(.L_x_173) ;  /* 0xffffff9000b07947 */ /* 0x000fea000383ffff */
.L_x_73:
[----:B------:R-:W-:-:S07]  /*a9b0*/  MOV R0, UR31 ;  /* 0x0000001f00007c02 */ /* 0x000fce0008000f00 */
.L_x_174:
[----:B-1----:R1:W2:Y:S02]  /*a9c0*/  SYNCS.PHASECHK.TRANS64.TRYWAIT P0, [R0+URZ+0x110], R5 ;  /* 0x00011005000075a7 */ /* 0x0022a400080011ff */
[----:B--2---:R-:W-:Y:S05]  /*a9d0*/  @!P0 NANOSLEEP.SYNCS 0x989680 ;  /* 0x009896800000895d */ /* 0x004fea0003900000 */
[----:B------:R-:W2:Y:S02]  /*a9e0*/  @!P0 SYNCS.PHASECHK.TRANS64 P0, [R0+URZ+0x110], R5 ;  /* 0x00011005000085a7 */ /* 0x000ea400080010ff */
[----:B--2---:R-:W-:Y:S05]  /*a9f0*/  @!P0 BRA `(.L_x_174) ;  /* 0xfffffffc00f08947 */ /* 0x004fea000383ffff */
[----:B------:R-:W-:Y:S05]  /*aa00*/  BRA `(.L_x_175) ;  /* 0xffffff9000fc7947 */ /* 0x000fea000383ffff */
.L_x_76:
[----:B------:R-:W-:Y:S07]  /*aa10*/  MOV R0, UR5 ;  /* 0x0000000500007c02 */ /* 0x000fee0008000f00 */
.L_x_176:
[----:B-1----:R1:W2:Y:S02]  /*aa20*/  SYNCS.PHASECHK.TRANS64.TRYWAIT P0, [R0+URZ], R5 ;  /* 0x00000005000075a7 */ /* 0x0022a400080011ff */
[----:B--2---:R-:W-:Y:S05]  /*aa30*/  @!P0 NANOSLEEP.SYNCS 0x989680 ;  /* 0x009896800000895d */ /* 0x004fea0003900000 */
[----:B------:R-:W2:Y:S02]  /*aa40*/  @!P0 SYNCS.PHASECHK.TRANS64 P0, [R0+URZ], R5 ;  /* 0x00000005000085a7 */ /* 0x000ea400080010ff */
[----:B--2---:R-:W-:Y:S05]  /*aa50*/  @!P0 BRA `(.L_x_176) ;  /* 0xfffffffc00f08947 */ /* 0x004fea000383ffff */
[----:B------:R-:W-:Y:S05]  /*aa60*/  BRA `(.L_x_75) ;  /* 0xffffff9400107947 */ /* 0x000fea000383ffff */
.L_x_80:
[----:B-1----:R-:W-:-:S07]  /*aa70*/  MOV R0, UR4 ;  /* 0x0000000400007c02 */ /* 0x002fce0008000f00 */
.L_x_177:
[----:B-1----:R1:W2:Y:S02]  /*aa80*/  SYNCS.PHASECHK.TRANS64.TRYWAIT P0, [R0+URZ], R3 ;  /* 0x00000003000075a7 */ /* 0x0022a400080011ff */
[----:B--2---:R-:W-:Y:S05]  /*aa90*/  @!P0 NANOSLEEP.SYNCS 0x989680 ;  /* 0x009896800000895d */ /* 0x004fea0003900000 */
[----:B------:R-:W2:Y:S02]  /*aaa0*/  @!P0 SYNCS.PHASECHK.TRANS64 P0, [R0+URZ], R3 ;  /* 0x00000003000085a7 */ /* 0x000ea400080010ff */
[----:B--2---:R-:W-:Y:S05]  /*aab0*/  @!P0 BRA `(.L_x_177) ;  /* 0xfffffffc00f08947 */ /* 0x004fea000383ffff */
[----:B------:R-:W-:Y:S05]  /*aac0*/  BRA `(.L_x_178) ;  /* 0xffffff9800047947 */ /* 0x000fea000383ffff */
.L_x_81:
[----:B------:R-:W-:-:S07]  /*aad0*/  MOV R0, UR5 ;  /* 0x0000000500007c02 */ /* 0x000fce0008000f00 */
.L_x_179:
[----:B-1----:R1:W2:Y:S02]  /*aae0*/  SYNCS.PHASECHK.TRANS64.TRYWAIT P0, [R0+URZ], R3 ;  /* 0x00000003000075a7 */ /* 0x0022a400080011ff */
[----:B--2---:R-:W-:Y:S05]  /*aaf0*/  @!P0 NANOSLEEP.SYNCS 0x989680 ;  /* 0x009896800000895d */ /* 0x004fea0003900000 */
[----:B------:R-:W2:Y:S02]  /*ab00*/  @!P0 SYNCS.PHASECHK.TRANS64 P0, [R0+URZ], R3 ;  /* 0x00000003000085a7 */ /* 0x000ea400080010ff */
[----:B--2---:R-:W-:Y:S05]  /*ab10*/  @!P0 BRA `(.L_x_179) ;  /* 0xfffffffc00f08947 */ /* 0x004fea000383ffff */
[----:B------:R-:W-:Y:S05]  /*ab20*/  BRA `(.L_x_180) ;  /* 0xffffff9800107947 */ /* 0x000fea000383ffff */
.L_x_82:
[----:B------:R-:W-:-:S07]  /*ab30*/  MOV R0, UR5 ;  /* 0x0000000500007c02 */ /* 0x000fce0008000f00 */
.L_x_181:
[----:B-1----:R1:W2:Y:S02]  /*ab40*/  SYNCS.PHASECHK.TRANS64.TRYWAIT P0, [R0+URZ], R3 ;  /* 0x00000003000075a7 */ /* 0x0022a400080011ff */
[----:B--2---:R-:W-:Y:S05]  /*ab50*/  @!P0 NANOSLEEP.SYNCS 0x989680 ;  /* 0x009896800000895d */ /* 0x004fea0003900000 */
[----:B------:R-:W2:Y:S02]  /*ab60*/  @!P0 SYNCS.PHASECHK.TRANS64 P0, [R0+URZ], R3 ;  /* 0x00000003000085a7 */ /* 0x000ea400080010ff */
[----:B--2---:R-:W-:Y:S05]  /*ab70*/  @!P0 BRA `(.L_x_181) ;  /* 0xfffffffc00f08947 */ /* 0x004fea000383ffff */
[----:B------:R-:W-:Y:S05]  /*ab80*/  BRA `(.L_x_182) ;  /* 0xffffff98001c7947 */ /* 0x000fea000383ffff */
.L_x_85:
[----:B------:R-:W-:-:S07]  /*ab90*/  MOV R0, UR26 ;  /* 0x0000001a00007c02 */ /* 0x000fce0008000f00 */
.L_x_183:
[----:B-1----:R1:W2:Y:S02]  /*aba0*/  SYNCS.PHASECHK.TRANS64.TRYWAIT P1, [R0+URZ+0x150], R3 ;  /* 0x00015003000075a7 */ /* 0x0022a400080211ff */
[----:B--2---:R-:W-:Y:S05]  /*abb0*/  @!P1 NANOSLEEP.SYNCS 0x989680 ;  /* 0x009896800000995d */ /* 0x004fea0003900000 */
[----:B------:R-:W2:Y:S02]  /*abc0*/  @!P1 SYNCS.PHASECHK.TRANS64 P1, [R0+URZ+0x150], R3 ;  /* 0x00015003000095a7 */ /* 0x000ea400080210ff */
[----:B--2---:R-:W-:Y:S05]  /*abd0*/  @!P1 BRA `(.L_x_183) ;  /* 0xfffffffc00f09947 */ /* 0x004fea000383ffff */
[----:B------:R-:W-:Y:S05]  /*abe0*/  BRA `(.L_x_184) ;  /* 0xffffff9800687947 */ /* 0x000fea000383ffff */
.L_x_90:
[----:B---3--:R3:W4:Y:S02]  /*abf0*/  SYNCS.PHASECHK.TRANS64.TRYWAIT P0, [R12+URZ+0xd0], R9 ;  /* 0x0000d0090c0075a7 */ /* 0x00872400080011ff */
[----:B----4-:R-:W-:Y:S05]  /*ac00*/  @!P0 NANOSLEEP.SYNCS 0x989680 ;  /* 0x009896800000895d */ /* 0x010fea0003900000 */
[----:B------:R-:W4:Y:S02]  /*ac10*/  @!P0 SYNCS.PHASECHK.TRANS64 P0, [R12+URZ+0xd0], R9 ;  /* 0x0000d0090c0085a7 */ /* 0x000f2400080010ff */
[----:B----4-:R-:W-:Y:S05]  /*ac20*/  @!P0 BRA `(.L_x_90) ;  /* 0xfffffffc00f08947 */ /* 0x010fea000383ffff */
[----:B------:R-:W-:Y:S05]  /*ac30*/  BRA `(.L_x_185) ;  /* 0xffffff9c009c7947 */ /* 0x000fea000383ffff */
.L_x_93:
[----:B------:R-:W-:Y:S07]  /*ac40*/  MOV R0, UR21 ;  /* 0x0000001500007c02 */ /* 0x000fee0008000f00 */
.L_x_186:
[----:B-1----:R1:W3:Y:S02]  /*ac50*/  SYNCS.PHASECHK.TRANS64.TRYWAIT P2, [R0+URZ+0xc8], R11 ;  /* 0x0000c80b000075a7 */ /* 0x0022e400080411ff */
[----:B---3--:R-:W-:Y:S05]  /*ac60*/  @!P2 NANOSLEEP.SYNCS 0x989680 ;  /* 0x009896800000a95d */ /* 0x008fea0003900000 */
[----:B------:R-:W3:Y:S02]  /*ac70*/  @!P2 SYNCS.PHASECHK.TRANS64 P2, [R0+URZ+0xc8], R11 ;  /* 0x0000c80b0000a5a7 */ /* 0x000ee400080410ff */
[----:B---3--:R-:W-:Y:S05]  /*ac80*/  @!P2 BRA `(.L_x_186) ;  /* 0xfffffffc00f0a947 */ /* 0x008fea000383ffff */
[----:B------:R-:W-:Y:S05]  /*ac90*/  BRA `(.L_x_92) ;  /* 0xffffffa400047947 */ /* 0x000fea000383ffff */
.L_x_96:
[----:B---3--:R-:W-:Y:S07]  /*aca0*/  MOV R0, UR21 ;  /* 0x0000001500007c02 */ /* 0x008fee0008000f00 */
.L_x_187:
[----:B-1----:R1:W3:Y:S02]  /*acb0*/  SYNCS.PHASECHK.TRANS64.TRYWAIT P0, [R0+URZ+0xa0], R9 ;  /* 0x0000a009000075a7 */ /* 0x0022e400080011ff */
[----:B---3--:R-:W-:Y:S05]  /*acc0*/  @!P0 NANOSLEEP.SYNCS 0x989680 ;  /* 0x009896800000895d */ /* 0x008fea0003900000 */
[----:B------:R-:W3:Y:S02]  /*acd0*/  @!P0 SYNCS.PHASECHK.TRANS64 P0, [R0+URZ+0xa0], R9 ;  /* 0x0000a009000085a7 */ /* 0x000ee400080010ff */
[----:B---3--:R-:W-:Y:S05]  /*ace0*/  @!P0 BRA `(.L_x_187) ;  /* 0xfffffffc00f08947 */ /* 0x008fea000383ffff */
[----:B------:R-:W-:Y:S05]  /*acf0*/  BRA `(.L_x_188) ;  /* 0xffffffa400607947 */ /* 0x000fea000383ffff */
.L_x_97:
[----:B------:R-:W-:Y:S07]  /*ad00*/  MOV R0, UR21 ;  /* 0x0000001500007c02 */ /* 0x000fee0008000f00 */
.L_x_189:
[----:B-1----:R1:W3:Y:S02]  /*ad10*/  SYNCS.PHASECHK.TRANS64.TRYWAIT P0, [R0+URZ+0xa8], R9 ;  /* 0x0000a809000075a7 */ /* 0x0022e400080011ff */
[----:B---3--:R-:W-:Y:S05]  /*ad20*/  @!P0 NANOSLEEP.SYNCS 0x989680 ;  /* 0x009896800000895d */ /* 0x008fea0003900000 */
[----:B------:R-:W3:Y:S02]  /*ad30*/  @!P0 SYNCS.PHASECHK.TRANS64 P0, [R0+URZ+0xa8], R9 ;  /* 0x0000a809000085a7 */ /* 0x000ee400080010ff */
[----:B---3--:R-:W-:Y:S05]  /*ad40*/  @!P0 BRA `(.L_x_189) ;  /* 0xfffffffc00f08947 */ /* 0x008fea000383ffff */
[----:B------:R-:W-:Y:S05]  /*ad50*/  BRA `(.L_x_190) ;  /* 0xffffffa400b87947 */ /* 0x000fea000383ffff */
.L_x_98:
[----:B------:R-:W-:Y:S07]  /*ad60*/  MOV R0, UR21 ;  /* 0x0000001500007c02 */ /* 0x000fee0008000f00 */
.L_x_191:
[----:B-1----:R1:W3:Y:S02]  /*ad70*/  SYNCS.PHASECHK.TRANS64.TRYWAIT P0, [R0+URZ+0xb0], R9 ;  /* 0x0000b009000075a7 */ /* 0x0022e400080011ff */
[----:B---3--:R-:W-:Y:S05]  /*ad80*/  @!P0 NANOSLEEP.SYNCS 0x989680 ;  /* 0x009896800000895d */ /* 0x008fea0003900000 */
[----:B------:R-:W3:Y:S02]  /*ad90*/  @!P0 SYNCS.PHASECHK.TRANS64 P0, [R0+URZ+0xb0], R9 ;  /* 0x0000b009000085a7 */ /* 0x000ee400080010ff */
[----:B---3--:R-:W-:Y:S05]  /*ada0*/  @!P0 BRA `(.L_x_191) ;  /* 0xfffffffc00f08947 */ /* 0x008fea000383ffff */
[----:B------:R-:W-:Y:S05]  /*adb0*/  BRA `(.L_x_192) ;  /* 0xffffffa800147947 */ /* 0x000fea000383ffff */
.L_x_99:
[----:B------:R-:W-:Y:S07]  /*adc0*/  MOV R0, UR21 ;  /* 0x0000001500007c02 */ /* 0x000fee0008000f00 */
.L_x_193:
[----:B-1----:R1:W3:Y:S02]  /*add0*/  SYNCS.PHASECHK.TRANS64.TRYWAIT P0, [R0+URZ+0xb8], R9 ;  /* 0x0000b809000075a7 */ /* 0x0022e400080011ff */
[----:B---3--:R-:W-:Y:S05]  /*ade0*/  @!P0 NANOSLEEP.SYNCS 0x989680 ;  /* 0x009896800000895d */ /* 0x008fea0003900000 */
[----:B------:R-:W3:Y:S02]  /*adf0*/  @!P0 SYNCS.PHASECHK.TRANS64 P0, [R0+URZ+0xb8], R9 ;  /* 0x0000b809000085a7 */ /* 0x000ee400080010ff */
[----:B---3--:R-:W-:Y:S05]  /*ae00*/  @!P0 BRA `(.L_x_193) ;  /* 0xfffffffc00f08947 */ /* 0x008fea000383ffff */
[----:B------:R-:W-:Y:S05]  /*ae10*/  BRA `(.L_x_194) ;  /* 0xffffffa800707947 */ /* 0x000fea000383ffff */
.L_x_101:
[----:B------:R-:W-:-:S07]  /*ae20*/  MOV R0, UR21 ;  /* 0x0000001500007c02 */ /* 0x000fce0008000f00 */
.L_x_195:
[----:B-1----:R1:W4:Y:S02]  /*ae30*/  SYNCS.PHASECHK.TRANS64.TRYWAIT P0, [R0+URZ+0xa0], R3 ;  /* 0x0000a003000075a7 */ /* 0x00232400080011ff */
[----:B----4-:R-:W-:Y:S05]  /*ae40*/  @!P0 NANOSLEEP.SYNCS 0x989680 ;  /* 0x009896800000895d */ /* 0x010fea0003900000 */
[----:B------:R-:W4:Y:S02]  /*ae50*/  @!P0 SYNCS.PHASECHK.TRANS64 P0, [R0+URZ+0xa0], R3 ;  /* 0x0000a003000085a7 */ /* 0x000f2400080010ff */
[----:B----4-:R-:W-:Y:S05]  /*ae60*/  @!P0 BRA `(.L_x_195) ;  /* 0xfffffffc00f08947 */ /* 0x010fea000383ffff */
[----:B------:R-:W-:Y:S05]  /*ae70*/  BRA `(.L_x_196) ;  /* 0xffffffa800fc7947 */ /* 0x000fea000383ffff */
.L_x_102:
[----:B-1----:R-:W-:-:S07]  /*ae80*/  MOV R0, UR21 ;  /* 0x0000001500007c02 */ /* 0x002fce0008000f00 */
.L_x_197:
[----:B-1----:R1:W4:Y:S02]  /*ae90*/  SYNCS.PHASECHK.TRANS64.TRYWAIT P0, [R0+URZ+0xa8], R3 ;  /* 0x0000a803000075a7 */ /* 0x00232400080011ff */
[----:B----4-:R-:W-:Y:S05]  /*aea0*/  @!P0 NANOSLEEP.SYNCS 0x989680 ;  /* 0x009896800000895d */ /* 0x010fea0003900000 */
[----:B------:R-:W4:Y:S02]  /*aeb0*/  @!P0 SYNCS.PHASECHK.TRANS64 P0, [R0+URZ+0xa8], R3 ;  /* 0x0000a803000085a7 */ /* 0x000f2400080010ff */
[----:B----4-:R-:W-:Y:S05]  /*aec0*/  @!P0 BRA `(.L_x_197) ;  /* 0xfffffffc00f08947 */ /* 0x010fea000383ffff */
[----:B------:R-:W-:Y:S05]  /*aed0*/  BRA `(.L_x_198) ;  /* 0xffffffa800ec7947 */ /* 0x000fea000383ffff */
.L_x_103:
[----:B-1----:R-:W-:-:S07]  /*aee0*/  MOV R0, UR21 ;  /* 0x0000001500007c02 */ /* 0x002fce0008000f00 */
.L_x_199:
[----:B-1----:R1:W4:Y:S02]  /*aef0*/  SYNCS.PHASECHK.TRANS64.TRYWAIT P0, [R0+URZ+0xb0], R3 ;  /* 0x0000b003000075a7 */ /* 0x00232400080011ff */
[----:B----4-:R-:W-:Y:S05]  /*af00*/  @!P0 NANOSLEEP.SYNCS 0x989680 ;  /* 0x009896800000895d */ /* 0x010fea0003900000 */
[----:B------:R-:W4:Y:S02]  /*af10*/  @!P0 SYNCS.PHASECHK.TRANS64 P0, [R0+URZ+0xb0], R3 ;  /* 0x0000b003000085a7 */ /* 0x000f2400080010ff */
[----:B----4-:R-:W-:Y:S05]  /*af20*/  @!P0 BRA `(.L_x_199) ;  /* 0xfffffffc00f08947 */ /* 0x010fea000383ffff */
[----:B------:R-:W-:Y:S05]  /*af30*/  BRA `(.L_x_200) ;  /* 0xffffffa800dc7947 */ /* 0x000fea000383ffff */
.L_x_105:
[----:B--2---:R2:W3:Y:S02]  /*af40*/  SYNCS.PHASECHK.TRANS64.TRYWAIT P0, [R3+URZ+0xd0], R0 ;  /* 0x0000d000030075a7 */ /* 0x0044e400080011ff */
[----:B---3--:R-:W-:Y:S05]  /*af50*/  @!P0 NANOSLEEP.SYNCS 0x989680 ;  /* 0x009896800000895d */ /* 0x008fea0003900000 */
[----:B------:R-:W3:Y:S02]  /*af60*/  @!P0 SYNCS.PHASECHK.TRANS64 P0, [R3+URZ+0xd0], R0 ;  /* 0x0000d000030085a7 */ /* 0x000ee400080010ff */
[----:B---3--:R-:W-:Y:S05]  /*af70*/  @!P0 BRA `(.L_x_105) ;  /* 0xfffffffc00f08947 */ /* 0x008fea000383ffff */
[----:B------:R-:W-:Y:S05]  /*af80*/  BRA `(.L_x_201) ;  /* 0xffffffac00a07947 */ /* 0x000fea000383ffff */
.L_x_116:
[----:B--2---:R2:W1:Y:S02]  /*af90*/  SYNCS.PHASECHK.TRANS64.TRYWAIT P1, [R5+URZ+0x80], R2 ;  /* 0x00008002050075a7 */ /* 0x00446400080211ff */
[----:B-1----:R-:W-:Y:S05]  /*afa0*/  @!P1 NANOSLEEP.SYNCS 0x989680 ;  /* 0x009896800000995d */ /* 0x002fea0003900000 */
[----:B------:R-:W1:Y:S02]  /*afb0*/  @!P1 SYNCS.PHASECHK.TRANS64 P1, [R5+URZ+0x80], R2 ;  /* 0x00008002050095a7 */ /* 0x000e6400080210ff */
[----:B-1----:R-:W-:Y:S05]  /*afc0*/  @!P1 BRA `(.L_x_116) ;  /* 0xfffffffc00f09947 */ /* 0x002fea000383ffff */
[----:B------:R-:W-:Y:S05]  /*afd0*/  BRA `(.L_x_115) ;  /* 0xffffffbc00007947 */ /* 0x000fea000383ffff */
.L_x_118:
[----:B-1----:R1:W3:Y:S02]  /*afe0*/  SYNCS.PHASECHK.TRANS64.TRYWAIT P0, [R92+URZ+0xf0], R7 ;  /* 0x0000f0075c0075a7 */ /* 0x0022e400080011ff */
[----:B---3--:R-:W-:Y:S05]  /*aff0*/  @!P0 NANOSLEEP.SYNCS 0x989680 ;  /* 0x009896800000895d */ /* 0x008fea0003900000 */
[----:B------:R-:W3:Y:S02]  /*b000*/  @!P0 SYNCS.PHASECHK.TRANS64 P0, [R92+URZ+0xf0], R7 ;  /* 0x0000f0075c0085a7 */ /* 0x000ee400080010ff */
[----:B---3--:R-:W-:Y:S05]  /*b010*/  @!P0 BRA `(.L_x_118) ;  /* 0xfffffffc00f08947 */ /* 0x008fea000383ffff */
[----:B------:R-:W-:Y:S05]  /*b020*/  BRA `(.L_x_117) ;  /* 0xffffffbc00507947 */ /* 0x000fea000383ffff */
.L_x_126:
[----:B---3--:R3:W4:Y:S02]  /*b030*/  SYNCS.PHASECHK.TRANS64.TRYWAIT P0, [R112+URZ+0x80], R3 ;  /* 0x00008003700075a7 */ /* 0x00872400080011ff */
[----:B----4-:R-:W-:Y:S05]  /*b040*/  @!P0 NANOSLEEP.SYNCS 0x989680 ;  /* 0x009896800000895d */ /* 0x010fea0003900000 */
[----:B------:R-:W4:Y:S02]  /*b050*/  @!P0 SYNCS.PHASECHK.TRANS64 P0, [R112+URZ+0x80], R3 ;  /* 0x00008003700085a7 */ /* 0x000f2400080010ff */
[----:B----4-:R-:W-:Y:S05]  /*b060*/  @!P0 BRA `(.L_x_126) ;  /* 0xfffffffc00f08947 */ /* 0x010fea000383ffff */
[----:B------:R-:W-:Y:S05]  /*b070*/  BRA `(.L_x_125) ;  /* 0xffffffc800587947 */ /* 0x000fea000383ffff */
.L_x_134:
[----:B---3--:R3:W4:Y:S02]  /*b080*/  SYNCS.PHASECHK.TRANS64.TRYWAIT P0, [R112+URZ+0x80], R5 ;  /* 0x00008005700075a7 */ /* 0x00872400080011ff */
[----:B----4-:R-:W-:Y:S05]  /*b090*/  @!P0 NANOSLEEP.SYNCS 0x989680 ;  /* 0x009896800000895d */ /* 0x010fea0003900000 */
[----:B------:R-:W4:Y:S02]  /*b0a0*/  @!P0 SYNCS.PHASECHK.TRANS64 P0, [R112+URZ+0x80], R5 ;  /* 0x00008005700085a7 */ /* 0x000f2400080010ff */
[----:B----4-:R-:W-:Y:S05]  /*b0b0*/  @!P0 BRA `(.L_x_134) ;  /* 0xfffffffc00f08947 */ /* 0x010fea000383ffff */
[----:B------:R-:W-:Y:S05]  /*b0c0*/  BRA `(.L_x_133) ;  /* 0xffffffd400a87947 */ /* 0x000fea000383ffff */
.L_x_142:
[----:B---3--:R3:W4:Y:S02]  /*b0d0*/  SYNCS.PHASECHK.TRANS64.TRYWAIT P0, [R103+URZ+0x80], R4 ;  /* 0x00008004670075a7 */ /* 0x00872400080011ff */
[----:B----4-:R-:W-:Y:S05]  /*b0e0*/  @!P0 NANOSLEEP.SYNCS 0x989680 ;  /* 0x009896800000895d */ /* 0x010fea0003900000 */
[----:B------:R-:W4:Y:S02]  /*b0f0*/  @!P0 SYNCS.PHASECHK.TRANS64 P0, [R103+URZ+0x80], R4 ;  /* 0x00008004670085a7 */ /* 0x000f2400080010ff */
[----:B----4-:R-:W-:Y:S05]  /*b100*/  @!P0 BRA `(.L_x_142) ;  /* 0xfffffffc00f08947 */ /* 0x010fea000383ffff */
[----:B------:R-:W-:Y:S05]  /*b110*/  BRA `(.L_x_141) ;  /* 0xffffffe400007947 */ /* 0x000fea000383ffff */
        .weak           $__internal_0_$__cuda_sm10x_tcgen05_guardrail_trap_col_being_dealloced_not_returned_by_alloc
        .type           $__internal_0_$__cuda_sm10x_tcgen05_guardrail_trap_col_being_dealloced_not_returned_by_alloc,@function
        .size           $__internal_0_$__cuda_sm10x_tcgen05_guardrail_trap_col_being_dealloced_not_returned_by_alloc,($__internal_1_$__cuda_sm10x_tcgen05_guardrail_trap_phase_invalid_during_alloc - $__internal_0_$__cuda_sm10x_tcgen05_guardrail_trap_col_being_dealloced_not_returned_by_alloc)
$__internal_0_$__cuda_sm10x_tcgen05_guardrail_trap_col_being_dealloced_not_returned_by_alloc:
[----:B------:R-:W-:Y:S05]  /*b120*/  BPT.TRAP 0x1 ;  /* 0x000000040000795c */ /* 0x000fea0000300000 */
[----:B------:R-:W-:-:S04]  /*b130*/  HFMA2 R3, -RZ, RZ, 0, 0 ;  /* 0x00000000ff037431 */ /* 0x000fc800000001ff */
[----:B------:R-:W-:Y:S05]  /*b140*/  RET.REL.NODEC R2 `(_ZN7cutlass13device_kernelINS_4gemm6kernel13GemmUniversalIN4cute5tupleIJiiiiEEENS1_10collective13CollectiveMmaINS1_35MainloopSm100TmaUmmaWarpSpecializedILi8ELi2ELi4ENS5_IJNS4_1CILi4EEENSA_ILi2EEENSA_ILi1EEEEEEEENS5_IJNSA_ILi128EEENSA_ILi256EEESG_EEENS_12float_e5m2_tENS5_IJlSD_lEEESJ_SK_NS4_8TiledMMAINS4_8MMA_AtomIJNS4_10MMA_TraitsINS4_25SM100_MMA_F8F6F4_2x1SM_SSEJSJ_SJ_fSG_SH_NS4_17integral_constantINS4_4UMMA5MajorELSR_0EEESS_NSP_INSQ_7ScaleInELST_0EEESU_EEEEEENS4_6LayoutINS5_IJSD_SD_SD_EEENS5_IJNSA_ILi0EEESZ_SZ_EEEEENS5_IJNS4_10UnderscoreES12_S12_EEEEENS4_28SM100_TMA_2SM_LOAD_MULTICASTENS4_14ComposedLayoutINS4_7SwizzleILi3ELi4ELi3EEENS4_18smem_ptr_flag_bitsILi8EEENSX_INS5_IJNSA_ILi8EEESG_EEENS5_IJSG_SD_EEEEEEEvNS4_8identityES15_S1F_vS1G_EENS_8epilogue10collective18CollectiveEpilogueINS1I_23Sm100TmaWarpSpecializedILi4ELi2ELi32ELb0ELb0EEEJNS5_IJNSA_ILi64EEESH_SG_EEENS5_IJNSX_IS1N_SD_EENSX_INS5_IJNSA_ILi32EEESC_EEENS5_IJSD_SG_EEEEEEEESJ_SK_SJ_SK_NS1I_6fusion15FusionCallbacksIS1M_NS1V_17LinearCombinationISJ_fSJ_fLNS_15FloatRoundStyleE2EEES1O_S1U_JEEENS4_5SM1004TMEM4LOAD26SM100_TMEM_LOAD_32dp32b32xENS4_13SM90_TMA_LOADENS16_INS17_ILi1ELi4ELi3EEES1A_NSX_INS5_IJS1B_S1Q_EEENS5_IJS1Q_SD_EEEEEEENS4_39AutoVectorizingCopyWithAssumedAlignmentILi128EEENS4_14SM90_TMA_STOREES2A_S2C_S2C_EEEvvEEEEvNT_6ParamsE) ;  /* 0xffffff4c02ac7950 */ /* 0x000fea0003c3ffff */
        .weak           $__internal_1_$__cuda_sm10x_tcgen05_guardrail_trap_phase_invalid_during_alloc
        .type           $__internal_1_$__cuda_sm10x_tcgen05_guardrail_trap_phase_invalid_during_alloc,@function
        .size           $__internal_1_$__cuda_sm10x_tcgen05_guardrail_trap_phase_invalid_during_alloc,($__internal_2_$__cuda_sm10x_tcgen05_guardrail_trap_unallocated_columns_being_dealloced - $__internal_1_$__cuda_sm10x_tcgen05_guardrail_trap_phase_invalid_during_alloc)
$__internal_1_$__cuda_sm10x_tcgen05_guardrail_trap_phase_invalid_during_alloc:
[----:B------:R-:W-:Y:S05]  /*b150*/  BPT.TRAP 0x1 ;  /* 0x000000040000795c */ /* 0x000fea0000300000 */
[----:B------:R-:W-:-:S04]  /*b160*/  MOV R5, 0x0 ;  /* 0x0000000000057802 */ /* 0x000fc80000000f00 */
[----:B------:R-:W-:Y:S05]  /*b170*/  RET.REL.NODEC R4 `(_ZN7cutlass13device_kernelINS_4gemm6kernel13GemmUniversalIN4cute5tupleIJiiiiEEENS1_10collective13CollectiveMmaINS1_35MainloopSm100TmaUmmaWarpSpecializedILi8ELi2ELi4ENS5_IJNS4_1CILi4EEENSA_ILi2EEENSA_ILi1EEEEEEEENS5_IJNSA_ILi128EEENSA_ILi256EEESG_EEENS_12float_e5m2_tENS5_IJlSD_lEEESJ_SK_NS4_8TiledMMAINS4_8MMA_AtomIJNS4_10MMA_TraitsINS4_25SM100_MMA_F8F6F4_2x1SM_SSEJSJ_SJ_fSG_SH_NS4_17integral_constantINS4_4UMMA5MajorELSR_0EEESS_NSP_INSQ_7ScaleInELST_0EEESU_EEEEEENS4_6LayoutINS5_IJSD_SD_SD_EEENS5_IJNSA_ILi0EEESZ_SZ_EEEEENS5_IJNS4_10UnderscoreES12_S12_EEEEENS4_28SM100_TMA_2SM_LOAD_MULTICASTENS4_14ComposedLayoutINS4_7SwizzleILi3ELi4ELi3EEENS4_18smem_ptr_flag_bitsILi8EEENSX_INS5_IJNSA_ILi8EEESG_EEENS5_IJSG_SD_EEEEEEEvNS4_8identityES15_S1F_vS1G_EENS_8epilogue10collective18CollectiveEpilogueINS1I_23Sm100TmaWarpSpecializedILi4ELi2ELi32ELb0ELb0EEEJNS5_IJNSA_ILi64EEESH_SG_EEENS5_IJNSX_IS1N_SD_EENSX_INS5_IJNSA_ILi32EEESC_EEENS5_IJSD_SG_EEEEEEEESJ_SK_SJ_SK_NS1I_6fusion15FusionCallbacksIS1M_NS1V_17LinearCombinationISJ_fSJ_fLNS_15FloatRoundStyleE2EEES1O_S1U_JEEENS4_5SM1004TMEM4LOAD26SM100_TMEM_LOAD_32dp32b32xENS4_13SM90_TMA_LOADENS16_INS17_ILi1ELi4ELi3EEES1A_NSX_INS5_IJS1B_S1Q_EEENS5_IJS1Q_SD_EEEEEEENS4_39AutoVectorizingCopyWithAssumedAlignmentILi128EEENS4_14SM90_TMA_STOREES2A_S2C_S2C_EEEvvEEEEvNT_6ParamsE) ;  /* 0xffffff4c04a07950 */ /* 0x000fea0003c3ffff */
        .weak           $__internal_2_$__cuda_sm10x_tcgen05_guardrail_trap_unallocated_columns_being_dealloced
        .type           $__internal_2_$__cuda_sm10x_tcgen05_guardrail_trap_unallocated_columns_being_dealloced,@function
        .size           $__internal_2_$__cuda_sm10x_tcgen05_guardrail_trap_unallocated_columns_being_dealloced,(.L_x_203 - $__internal_2_$__cuda_sm10x_tcgen05_guardrail_trap_unallocated_columns_being_dealloced)
$__internal_2_$__cuda_sm10x_tcgen05_guardrail_trap_unallocated_columns_being_dealloced:
[----:B------:R-:W-:Y:S05]  /*b180*/  BPT.TRAP 0x1 ;  /* 0x000000040000795c */ /* 0x000fea0000300000 */
[----:B------:R-:W-:-:S04]  /*b190*/  HFMA2 R3, -RZ, RZ, 0, 0 ;  /* 0x00000000ff037431 */ /* 0x000fc800000001ff */
[----:B------:R-:W-:Y:S05]  /*b1a0*/  RET.REL.NODEC R2 `(_ZN7cutlass13device_kernelINS_4gemm6kernel13GemmUniversalIN4cute5tupleIJiiiiEEENS1_10collective13CollectiveMmaINS1_35MainloopSm100TmaUmmaWarpSpecializedILi8ELi2ELi4ENS5_IJNS4_1CILi4EEENSA_ILi2EEENSA_ILi1EEEEEEEENS5_IJNSA_ILi128EEENSA_ILi256EEESG_EEENS_12float_e5m2_tENS5_IJlSD_lEEESJ_SK_NS4_8TiledMMAINS4_8MMA_AtomIJNS4_10MMA_TraitsINS4_25SM100_MMA_F8F6F4_2x1SM_SSEJSJ_SJ_fSG_SH_NS4_17integral_constantINS4_4UMMA5MajorELSR_0EEESS_NSP_INSQ_7ScaleInELST_0EEESU_EEEEEENS4_6LayoutINS5_IJSD_SD_SD_EEENS5_IJNSA_ILi0EEESZ_SZ_EEEEENS5_IJNS4_10UnderscoreES12_S12_EEEEENS4_28SM100_TMA_2SM_LOAD_MULTICASTENS4_14ComposedLayoutINS4_7SwizzleILi3ELi4ELi3EEENS4_18smem_ptr_flag_bitsILi8EEENSX_INS5_IJNSA_ILi8EEESG_EEENS5_IJSG_SD_EEEEEEEvNS4_8identityES15_S1F_vS1G_EENS_8epilogue10collective18CollectiveEpilogueINS1I_23Sm100TmaWarpSpecializedILi4ELi2ELi32ELb0ELb0EEEJNS5_IJNSA_ILi64EEESH_SG_EEENS5_IJNSX_IS1N_SD_EENSX_INS5_IJNSA_ILi32EEESC_EEENS5_IJSD_SG_EEEEEEEESJ_SK_SJ_SK_NS1I_6fusion15FusionCallbacksIS1M_NS1V_17LinearCombinationISJ_fSJ_fLNS_15FloatRoundStyleE2EEES1O_S1U_JEEENS4_5SM1004TMEM4LOAD26SM100_TMEM_LOAD_32dp32b32xENS4_13SM90_TMA_LOADENS16_INS17_ILi1ELi4ELi3EEES1A_NSX_INS5_IJS1B_S1Q_EEENS5_IJS1Q_SD_EEEEEEENS4_39AutoVectorizingCopyWithAssumedAlignmentILi128EEENS4_14SM90_TMA_STOREES2A_S2C_S2C_EEEvvEEEEvNT_6ParamsE) ;  /* 0xffffff4c02947950 */ /* 0x000fea0003c3ffff */
.L_x_202:
[----:B------:R-:W-:-:S00]  /*b1b0*/  BRA `(.L_x_202) ;  /* 0xfffffffc00fc7947 */ /* 0x000fc0000383ffff */
[----:B------:R-:W-:-:S00]  /*b1c0*/  NOP ;  /* 0x0000000000007918 */ /* 0x000fc00000000000 */
        /* <DEDUP_REMOVED lines=11> */
.L_x_203:


//--------------------- .nv.global.init           --------------------------
	.section	.nv.global.init,"aw",@progbits
.nv.global.init:
	.type		$str$27,@object
	.size		$str$27,($str$28 - $str$27)
$str$27:
        /*0000*/ 	.byte	0x28, 0x61, 0x64, 0x64, 0x72, 0x65, 0x73, 0x73, 0x20, 0x26, 0x20, 0x6d, 0x61, 0x73, 0x6b, 0x29
        /*0010*/ 	.byte	0x20, 0x3d, 0x3d, 0x20, 0x30, 0x00
	.type		$str$28,@object
	.size		$str$28,($str$26 - $str$28)
$str$28:
        /*0016*/ 	.byte	0x2f, 0x74, 0x6d, 0x70, 0x2f, 0x63, 0x75, 0x74, 0x6c, 0x61, 0x73, 0x73, 0x5f, 0x73, 0x77, 0x65
        /*0026*/ 	.byte	0x65, 0x70, 0x5f, 0x73, 0x72, 0x63, 0x2f, 0x69, 0x6e, 0x63, 0x6c, 0x75, 0x64, 0x65, 0x2f, 0x63
        /*0036*/ 	.byte	0x75, 0x74, 0x65, 0x2f, 0x70, 0x6f, 0x69, 0x6e, 0x74, 0x65, 0x72, 0x5f, 0x66, 0x6c, 0x61, 0x67
        /*0046*/ 	.byte	0x67, 0x65, 0x64, 0x2e, 0x68, 0x70, 0x70, 0x00
	.type		$str$26,@object
	.size		$str$26,($str$25 - $str$26)
$str$26:
        /*004e*/ 	.byte	0x2f, 0x74, 0x6d, 0x70, 0x2f, 0x63, 0x75, 0x74, 0x6c, 0x61, 0x73, 0x73, 0x5f, 0x73, 0x77, 0x65
        /*005e*/ 	.byte	0x65, 0x70, 0x5f, 0x73, 0x72, 0x63, 0x2f, 0x69, 0x6e, 0x63, 0x6c, 0x75, 0x64, 0x65, 0x2f, 0x63
        /*006e*/ 	.byte	0x75, 0x74, 0x65, 0x2f, 0x61, 0x74, 0x6f, 0x6d, 0x2f, 0x63, 0x6f, 0x70, 0x79, 0x5f, 0x74, 0x72
        /*007e*/ 	.byte	0x61, 0x69, 0x74, 0x73, 0x5f, 0x73, 0x6d, 0x31, 0x30, 0x30, 0x2e, 0x68, 0x70, 0x70, 0x00
	.type		$str$25,@object
	.size		$str$25,(__unnamed_1 - $str$25)
$str$25:
        /*008d*/ 	.byte	0x28, 0x28, 0x75, 0x69, 0x6e, 0x74, 0x33, 0x32, 0x5f, 0x74, 0x28, 0x74, 0x68, 0x72, 0x65, 0x61
        /*009d*/ 	.byte	0x64, 0x49, 0x64, 0x78, 0x2e, 0x78, 0x29, 0x20, 0x2f, 0x20, 0x33, 0x32, 0x29, 0x20, 0x25, 0x20
        /*00ad*/ 	.byte	0x34, 0x29, 0x20, 0x3d, 0x3d, 0x20, 0x28, 0x28, 0x28, 0x74, 0x6d, 0x65, 0x6d, 0x5f, 0x61, 0x64
        /*00bd*/ 	.byte	0x64, 0x72, 0x20, 0x3e, 0x3e, 0x20, 0x31, 0x36, 0x29, 0x20, 0x2f, 0x20, 0x33, 0x32, 0x29, 0x20
        /*00cd*/ 	.byte	0x25, 0x20, 0x34, 0x29, 0x00
	.type		__unnamed_1,@object
	.size		__unnamed_1,(__unnamed_2 - __unnamed_1)
__unnamed_1:
        /*00d2*/ 	.byte	0x61, 0x75, 0x74, 0x6f, 0x20, 0x63, 0x75, 0x74, 0x65, 0x3a, 0x3a, 0x61, 0x73, 0x5f, 0x70, 0x6f
        /* <DEDUP_REMOVED lines=24> */
        /*0262*/ 	.byte	0x3a, 0x3a, 0x43, 0x3c, 0x34, 0x30, 0x39, 0x36, 0x3e, 0x3e, 0x3e, 0x3e, 0x5d, 0x00
	.type		__unnamed_2,@object
	.size		__unnamed_2,(__unnamed_3 - __unnamed_2)
__unnamed_2:
        /* <DEDUP_REMOVED lines=26> */
	.type		__unnamed_3,@object
	.size		__unnamed_3,(.L_3 - __unnamed_3)
__unnamed_3:
        /* <DEDUP_REMOVED lines=40> */
        /*068e*/ 	.byte	0x74, 0x65, 0x3a, 0x3a, 0x43, 0x3c, 0x30, 0x3e, 0x3e, 0x3e, 0x3e, 0x5d, 0x00
.L_3:


//--------------------- .nv.shared._ZN7cutlass13device_kernelINS_4gemm6kernel13GemmUniversalIN4cute5tupleIJiiiiEEENS1_10collective13CollectiveMmaINS1_35MainloopSm100TmaUmmaWarpSpecializedILi8ELi2ELi4ENS5_IJNS4_1CILi4EEENSA_ILi2EEENSA_ILi1EEEEEEEENS5_IJNSA_ILi128EEENSA_ILi256EEESG_EEENS_12float_e5m2_tENS5_IJlSD_lEEESJ_SK_NS4_8TiledMMAINS4_8MMA_AtomIJNS4_10MMA_TraitsINS4_25SM100_MMA_F8F6F4_2x1SM_SSEJSJ_SJ_fSG_SH_NS4_17integral_constantINS4_4UMMA5MajorELSR_0EEESS_NSP_INSQ_7ScaleInELST_0EEESU_EEEEEENS4_6LayoutINS5_IJSD_SD_SD_EEENS5_IJNSA_ILi0EEESZ_SZ_EEEEENS5_IJNS4_10UnderscoreES12_S12_EEEEENS4_28SM100_TMA_2SM_LOAD_MULTICASTENS4_14ComposedLayoutINS4_7SwizzleILi3ELi4ELi3EEENS4_18smem_ptr_flag_bitsILi8EEENSX_INS5_IJNSA_ILi8EEESG_EEENS5_IJSG_SD_EEEEEEEvNS4_8identityES15_S1F_vS1G_EENS_8epilogue10collective18CollectiveEpilogueINS1I_23Sm100TmaWarpSpecializedILi4ELi2ELi32ELb0ELb0EEEJNS5_IJNSA_ILi64EEESH_SG_EEENS5_IJNSX_IS1N_SD_EENSX_INS5_IJNSA_ILi32EEESC_EEENS5_IJSD_SG_EEEEEEEESJ_SK_SJ_SK_NS1I_6fusion15FusionCallbacksIS1M_NS1V_17LinearCombinationISJ_fSJ_fLNS_15FloatRoundStyleE2EEES1O_S1U_JEEENS4_5SM1004TMEM4LOAD26SM100_TMEM_LOAD_32dp32b32xENS4_13SM90_TMA_LOADENS16_INS17_ILi1ELi4ELi3EEES1A_NSX_INS5_IJS1B_S1Q_EEENS5_IJS1Q_SD_EEEEEEENS4_39AutoVectorizingCopyWithAssumedAlignmentILi128EEENS4_14SM90_TMA_STOREES2A_S2C_S2C_EEEvvEEEEvNT_6ParamsE --------------------------
	.section	.nv.shared._ZN7cutlass13device_kernelINS_4gemm6kernel13GemmUniversalIN4cute5tupleIJiiiiEEENS1_10collective13CollectiveMmaINS1_35MainloopSm100TmaUmmaWarpSpecializedILi8ELi2ELi4ENS5_IJNS4_1CILi4EEENSA_ILi2EEENSA_ILi1EEEEEEEENS5_IJNSA_ILi128EEENSA_ILi256EEESG_EEENS_12float_e5m2_tENS5_IJlSD_lEEESJ_SK_NS4_8TiledMMAINS4_8MMA_AtomIJNS4_10MMA_TraitsINS4_25SM100_MMA_F8F6F4_2x1SM_SSEJSJ_SJ_fSG_SH_NS4_17integral_constantINS4_4UMMA5MajorELSR_0EEESS_NSP_INSQ_7ScaleInELST_0EEESU_EEEEEENS4_6LayoutINS5_IJSD_SD_SD_EEENS5_IJNSA_ILi0EEESZ_SZ_EEEEENS5_IJNS4_10UnderscoreES12_S12_EEEEENS4_28SM100_TMA_2SM_LOAD_MULTICASTENS4_14ComposedLayoutINS4_7SwizzleILi3ELi4ELi3EEENS4_18smem_ptr_flag_bitsILi8EEENSX_INS5_IJNSA_ILi8EEESG_EEENS5_IJSG_SD_EEEEEEEvNS4_8identityES15_S1F_vS1G_EENS_8epilogue10collective18CollectiveEpilogueINS1I_23Sm100TmaWarpSpecializedILi4ELi2ELi32ELb0ELb0EEEJNS5_IJNSA_ILi64EEESH_SG_EEENS5_IJNSX_IS1N_SD_EENSX_INS5_IJNSA_ILi32EEESC_EEENS5_IJSD_SG_EEEEEEEESJ_SK_SJ_SK_NS1I_6fusion15FusionCallbacksIS1M_NS1V_17LinearCombinationISJ_fSJ_fLNS_15FloatRoundStyleE2EEES1O_S1U_JEEENS4_5SM1004TMEM4LOAD26SM100_TMEM_LOAD_32dp32b32xENS4_13SM90_TMA_LOADENS16_INS17_ILi1ELi4ELi3EEES1A_NSX_INS5_IJS1B_S1Q_EEENS5_IJS1Q_SD_EEEEEEENS4_39AutoVectorizingCopyWithAssumedAlignmentILi128EEENS4_14SM90_TMA_STOREES2A_S2C_S2C_EEEvvEEEEvNT_6ParamsE,"aw",@nobits
	.sectionflags	@""
	.align	16
	.zero		1024


//--------------------- .nv.shared.reserved.0     --------------------------
	.section	.nv.shared.reserved.0,"aw",@nobits
	.weak		__nv_reservedSMEM_offset_0_alias
	.size		__nv_reservedSMEM_offset_0_alias, 0, 64
	.other		__nv_reservedSMEM_offset_0_alias,@"STO_CUDA_RESERVED_SHARED STV_DEFAULT"
__nv_reservedSMEM_offset_0_alias:
	.zero		0
.nv.shared.reserved.0:
	.zero		64
	.weak		__nv_reservedSMEM_tcgen05_partition
	.type		__nv_reservedSMEM_tcgen05_partition,@object
	.size		__nv_reservedSMEM_tcgen05_partition,(.L_0 - __nv_reservedSMEM_tcgen05_partition)
__nv_reservedSMEM_tcgen05_partition:
	.zero		32
.L_0:


//--------------------- .nv.global                --------------------------
	.section	.nv.global,"aw",@nobits
.nv.global:
	.type		_ZN40_INTERNAL_6d94765f_4_k_cu_2c659c2c_226944cute1_E,@object
	.size		_ZN40_INTERNAL_6d94765f_4_k_cu_2c659c2c_226944cute1_E,(_ZN40_INTERNAL_6d94765f_4_k_cu_2c659c2c_226944cuda3std3__45__cpo6cbeginE - _ZN40_INTERNAL_6d94765f_4_k_cu_2c659c2c_226944cute1_E)
_ZN40_INTERNAL_6d94765f_4_k_cu_2c659c2c_226944cute1_E:
	.zero		1
	.type		_ZN40_INTERNAL_6d94765f_4_k_cu_2c659c2c_226944cuda3std3__45__cpo6cbeginE,@object
	.size		_ZN40_INTERNAL_6d94765f_4_k_cu_2c659c2c_226944cuda3std3__45__cpo6cbeginE,(_ZN40_INTERNAL_6d94765f_4_k_cu_2c659c2c_226944cuda3std3__48in_placeE - _ZN40_INTERNAL_6d94765f_4_k_cu_2c659c2c_226944cuda3std3__45__cpo6cbeginE)
_ZN40_INTERNAL_6d94765f_4_k_cu_2c659c2c_226944cuda3std3__45__cpo6cbeginE:
	.zero		1
	.type		_ZN40_INTERNAL_6d94765f_4_k_cu_2c659c2c_226944cuda3std3__48in_placeE,@object
	.size		_ZN40_INTERNAL_6d94765f_4_k_cu_2c659c2c_226944cuda3std3__48in_placeE,(_ZN40_INTERNAL_6d94765f_4_k_cu_2c659c2c_226944cuda3std6ranges3__45__cpo9iter_moveE - _ZN40_INTERNAL_6d94765f_4_k_cu_2c659c2c_226944cuda3std3__48in_placeE)
_ZN40_INTERNAL_6d94765f_4_k_cu_2c659c2c_226944cuda3std3__48in_placeE:
	.zero		1
	.type		_ZN40_INTERNAL_6d94765f_4_k_cu_2c659c2c_226944cuda3std6ranges3__45__cpo9iter_moveE,@object
	.size		_ZN40_INTERNAL_6d94765f_4_k_cu_2c659c2c_226944cuda3std6ranges3__45__cpo9iter_moveE,(_ZN40_INTERNAL_6d94765f_4_k_cu_2c659c2c_226944cuda3std3__45__cpo5beginE - _ZN40_INTERNAL_6d94765f_4_k_cu_2c659c2c_226944cuda3std6ranges3__45__cpo9iter_moveE)
_ZN40_INTERNAL_6d94765f_4_k_cu_2c659c2c_226944cuda3std6ranges3__45__cpo9iter_moveE:
	.zero		1
	.type		_ZN40_INTERNAL_6d94765f_4_k_cu_2c659c2c_226944cuda3std3__45__cpo5beginE,@object
	.size		_ZN40_INTERNAL_6d94765f_4_k_cu_2c659c2c_226944cuda3std3__45__cpo5beginE,(_ZN40_INTERNAL_6d94765f_4_k_cu_2c659c2c_226944cuda3std3__442_GLOBAL__N__6d94765f_4_k_cu_2c659c2c_226946ignoreE - _ZN40_INTERNAL_6d94765f_4_k_cu_2c659c2c_226944cuda3std3__45__cpo5beginE)
_ZN40_INTERNAL_6d94765f_4_k_cu_2c659c2c_226944cuda3std3__45__cpo5beginE:
	.zero		1
	.type		_ZN40_INTERNAL_6d94765f_4_k_cu_2c659c2c_226944cuda3std3__442_GLOBAL__N__6d94765f_4_k_cu_2c659c2c_226946ignoreE,@object
	.size		_ZN40_INTERNAL_6d94765f_4_k_cu_2c659c2c_226944cuda3std3__442_GLOBAL__N__6d94765f_4_k_cu_2c659c2c_226946ignoreE,(_ZN40_INTERNAL_6d94765f_4_k_cu_2c659c2c_226944cute7productE - _ZN40_INTERNAL_6d94765f_4_k_cu_2c659c2c_226944cuda3std3__442_GLOBAL__N__6d94765f_4_k_cu_2c659c2c_226946ignoreE)
_ZN40_INTERNAL_6d94765f_4_k_cu_2c659c2c_226944cuda3std3__442_GLOBAL__N__6d94765f_4_k_cu_2c659c2c_226946ignoreE:
	.zero		1
	.type		_ZN40_INTERNAL_6d94765f_4_k_cu_2c659c2c_226944cute7productE,@object
	.size		_ZN40_INTERNAL_6d94765f_4_k_cu_2c659c2c_226944cute7productE,(_ZN40_INTERNAL_6d94765f_4_k_cu_2c659c2c_226944cuda3std3__45__cpo3endE - _ZN40_INTERNAL_6d94765f_4_k_cu_2c659c2c_226944cute7productE)
_ZN40_INTERNAL_6d94765f_4_k_cu_2c659c2c_226944cute7productE:
	.zero		1
	.type		_ZN40_INTERNAL_6d94765f_4_k_cu_2c659c2c_226944cuda3std3__45__cpo3endE,@object
	.size		_ZN40_INTERNAL_6d94765f_4_k_cu_2c659c2c_226944cuda3std3__45__cpo3endE,(_ZN40_INTERNAL_6d94765f_4_k_cu_2c659c2c_226944cuda3std3__419piecewise_constructE - _ZN40_INTERNAL_6d94765f_4_k_cu_2c659c2c_226944cuda3std3__45__cpo3endE)
_ZN40_INTERNAL_6d94765f_4_k_cu_2c659c2c_226944cuda3std3__45__cpo3endE:
	.zero		1
	.type		_ZN40_INTERNAL_6d94765f_4_k_cu_2c659c2c_226944cuda3std3__419piecewise_constructE,@object
	.size		_ZN40_INTERNAL_6d94765f_4_k_cu_2c659c2c_226944cuda3std3__419piecewise_constructE,(_ZN40_INTERNAL_6d94765f_4_k_cu_2c659c2c_226944cuda3std3__45__cpo4cendE - _ZN40_INTERNAL_6d94765f_4_k_cu_2c659c2c_226944cuda3std3__419piecewise_constructE)
_ZN40_INTERNAL_6d94765f_4_k_cu_2c659c2c_226944cuda3std3__419piecewise_constructE:
	.zero		1
	.type		_ZN40_INTERNAL_6d94765f_4_k_cu_2c659c2c_226944cuda3std3__45__cpo4cendE,@object
	.size		_ZN40_INTERNAL_6d94765f_4_k_cu_2c659c2c_226944cuda3std3__45__cpo4cendE,(_ZN40_INTERNAL_6d94765f_4_k_cu_2c659c2c_226944cuda3std6ranges3__45__cpo4swapE - _ZN40_INTERNAL_6d94765f_4_k_cu_2c659c2c_226944cuda3std3__45__cpo4cendE)
_ZN40_INTERNAL_6d94765f_4_k_cu_2c659c2c_226944cuda3std3__45__cpo4cendE:
	.zero		1
	.type		_ZN40_INTERNAL_6d94765f_4_k_cu_2c659c2c_226944cuda3std6ranges3__45__cpo4swapE,@object
	.size		_ZN40_INTERNAL_6d94765f_4_k_cu_2c659c2c_226944cuda3std6ranges3__45__cpo4swapE,(.L_11 - _ZN40_INTERNAL_6d94765f_4_k_cu_2c659c2c_226944cuda3std6ranges3__45__cpo4swapE)
_ZN40_INTERNAL_6d94765f_4_k_cu_2c659c2c_226944cuda3std6ranges3__45__cpo4swapE:
	.zero		1
.L_11:


//--------------------- .nv.constant0._ZN7cutlass13device_kernelINS_4gemm6kernel13GemmUniversalIN4cute5tupleIJiiiiEEENS1_10collective13CollectiveMmaINS1_35MainloopSm100TmaUmmaWarpSpecializedILi8ELi2ELi4ENS5_IJNS4_1CILi4EEENSA_ILi2EEENSA_ILi1EEEEEEEENS5_IJNSA_ILi128EEENSA_ILi256EEESG_EEENS_12float_e5m2_tENS5_IJlSD_lEEESJ_SK_NS4_8TiledMMAINS4_8MMA_AtomIJNS4_10MMA_TraitsINS4_25SM100_MMA_F8F6F4_2x1SM_SSEJSJ_SJ_fSG_SH_NS4_17integral_constantINS4_4UMMA5MajorELSR_0EEESS_NSP_INSQ_7ScaleInELST_0EEESU_EEEEEENS4_6LayoutINS5_IJSD_SD_SD_EEENS5_IJNSA_ILi0EEESZ_SZ_EEEEENS5_IJNS4_10UnderscoreES12_S12_EEEEENS4_28SM100_TMA_2SM_LOAD_MULTICASTENS4_14ComposedLayoutINS4_7SwizzleILi3ELi4ELi3EEENS4_18smem_ptr_flag_bitsILi8EEENSX_INS5_IJNSA_ILi8EEESG_EEENS5_IJSG_SD_EEEEEEEvNS4_8identityES15_S1F_vS1G_EENS_8epilogue10collective18CollectiveEpilogueINS1I_23Sm100TmaWarpSpecializedILi4ELi2ELi32ELb0ELb0EEEJNS5_IJNSA_ILi64EEESH_SG_EEENS5_IJNSX_IS1N_SD_EENSX_INS5_IJNSA_ILi32EEESC_EEENS5_IJSD_SG_EEEEEEEESJ_SK_SJ_SK_NS1I_6fusion15FusionCallbacksIS1M_NS1V_17LinearCombinationISJ_fSJ_fLNS_15FloatRoundStyleE2EEES1O_S1U_JEEENS4_5SM1004TMEM4LOAD26SM100_TMEM_LOAD_32dp32b32xENS4_13SM90_TMA_LOADENS16_INS17_ILi1ELi4ELi3EEES1A_NSX_INS5_IJS1B_S1Q_EEENS5_IJS1Q_SD_EEEEEEENS4_39AutoVectorizingCopyWithAssumedAlignmentILi128EEENS4_14SM90_TMA_STOREES2A_S2C_S2C_EEEvvEEEEvNT_6ParamsE --------------------------
	.section	.nv.constant0._ZN7cutlass13device_kernelINS_4gemm6kernel13GemmUniversalIN4cute5tupleIJiiiiEEENS1_10collective13CollectiveMmaINS1_35MainloopSm100TmaUmmaWarpSpecializedILi8ELi2ELi4ENS5_IJNS4_1CILi4EEENSA_ILi2EEENSA_ILi1EEEEEEEENS5_IJNSA_ILi128EEENSA_ILi256EEESG_EEENS_12float_e5m2_tENS5_IJlSD_lEEESJ_SK_NS4_8TiledMMAINS4_8MMA_AtomIJNS4_10MMA_TraitsINS4_25SM100_MMA_F8F6F4_2x1SM_SSEJSJ_SJ_fSG_SH_NS4_17integral_constantINS4_4UMMA5MajorELSR_0EEESS_NSP_INSQ_7ScaleInELST_0EEESU_EEEEEENS4_6LayoutINS5_IJSD_SD_SD_EEENS5_IJNSA_ILi0EEESZ_SZ_EEEEENS5_IJNS4_10UnderscoreES12_S12_EEEEENS4_28SM100_TMA_2SM_LOAD_MULTICASTENS4_14ComposedLayoutINS4_7SwizzleILi3ELi4ELi3EEENS4_18smem_ptr_flag_bitsILi8EEENSX_INS5_IJNSA_ILi8EEESG_EEENS5_IJSG_SD_EEEEEEEvNS4_8identityES15_S1F_vS1G_EENS_8epilogue10collective18CollectiveEpilogueINS1I_23Sm100TmaWarpSpecializedILi4ELi2ELi32ELb0ELb0EEEJNS5_IJNSA_ILi64EEESH_SG_EEENS5_IJNSX_IS1N_SD_EENSX_INS5_IJNSA_ILi32EEESC_EEENS5_IJSD_SG_EEEEEEEESJ_SK_SJ_SK_NS1I_6fusion15FusionCallbacksIS1M_NS1V_17LinearCombinationISJ_fSJ_fLNS_15FloatRoundStyleE2EEES1O_S1U_JEEENS4_5SM1004TMEM4LOAD26SM100_TMEM_LOAD_32dp32b32xENS4_13SM90_TMA_LOADENS16_INS17_ILi1ELi4ELi3EEES1A_NSX_INS5_IJS1B_S1Q_EEENS5_IJS1Q_SD_EEEEEEENS4_39AutoVectorizingCopyWithAssumedAlignmentILi128EEENS4_14SM90_TMA_STOREES2A_S2C_S2C_EEEvvEEEEvNT_6ParamsE,"a",@progbits
	.sectionflags	@""
	.align	4
.nv.constant0._ZN7cutlass13device_kernelINS_4gemm6kernel13GemmUniversalIN4cute5tupleIJiiiiEEENS1_10collective13CollectiveMmaINS1_35MainloopSm100TmaUmmaWarpSpecializedILi8ELi2ELi4ENS5_IJNS4_1CILi4EEENSA_ILi2EEENSA_ILi1EEEEEEEENS5_IJNSA_ILi128EEENSA_ILi256EEESG_EEENS_12float_e5m2_tENS5_IJlSD_lEEESJ_SK_NS4_8TiledMMAINS4_8MMA_AtomIJNS4_10MMA_TraitsINS4_25SM100_MMA_F8F6F4_2x1SM_SSEJSJ_SJ_fSG_SH_NS4_17integral_constantINS4_4UMMA5MajorELSR_0EEESS_NSP_INSQ_7ScaleInELST_0EEESU_EEEEEENS4_6LayoutINS5_IJSD_SD_SD_EEENS5_IJNSA_ILi0EEESZ_SZ_EEEEENS5_IJNS4_10UnderscoreES12_S12_EEEEENS4_28SM100_TMA_2SM_LOAD_MULTICASTENS4_14ComposedLayoutINS4_7SwizzleILi3ELi4ELi3EEENS4_18smem_ptr_flag_bitsILi8EEENSX_INS5_IJNSA_ILi8EEESG_EEENS5_IJSG_SD_EEEEEEEvNS4_8identityES15_S1F_vS1G_EENS_8epilogue10collective18CollectiveEpilogueINS1I_23Sm100TmaWarpSpecializedILi4ELi2ELi32ELb0ELb0EEEJNS5_IJNSA_ILi64EEESH_SG_EEENS5_IJNSX_IS1N_SD_EENSX_INS5_IJNSA_ILi32EEESC_EEENS5_IJSD_SG_EEEEEEEESJ_SK_SJ_SK_NS1I_6fusion15FusionCallbacksIS1M_NS1V_17LinearCombinationISJ_fSJ_fLNS_15FloatRoundStyleE2EEES1O_S1U_JEEENS4_5SM1004TMEM4LOAD26SM100_TMEM_LOAD_32dp32b32xENS4_13SM90_TMA_LOADENS16_INS17_ILi1ELi4ELi3EEES1A_NSX_INS5_IJS1B_S1Q_EEENS5_IJS1Q_SD_EEEEEEENS4_39AutoVectorizingCopyWithAssumedAlignmentILi128EEENS4_14SM90_TMA_STOREES2A_S2C_S2C_EEEvvEEEEvNT_6ParamsE:
	.zero		2944


//--------------------- SYMBOLS --------------------------

	.type		.nv.reservedSmem.offset0,@object
	.size		.nv.reservedSmem.offset0,0x4
	.type		.nv.reservedSmem.cap,@object
	.size		.nv.reservedSmem.cap,0x4
	.type		__assertfail,@function
